//
// Generated by NVIDIA NVVM Compiler
//
// Compiler Build ID: CL-36424714
// Cuda compilation tools, release 13.0, V13.0.88
// Based on NVVM 20.0.0
//

.version 9.0
.target sm_100
.address_size 64

	// .globl	_Z13assign_pointsPfS_Pj6Params
.extern .shared .align 16 .b8 shared_mem[];

.visible .entry _Z13assign_pointsPfS_Pj6Params(
	.param .u64 .ptr .align 1 _Z13assign_pointsPfS_Pj6Params_param_0,
	.param .u64 .ptr .align 1 _Z13assign_pointsPfS_Pj6Params_param_1,
	.param .u64 .ptr .align 1 _Z13assign_pointsPfS_Pj6Params_param_2,
	.param .align 4 .b8 _Z13assign_pointsPfS_Pj6Params_param_3[12]
)
{
	.reg .pred 	%p<44>;
	.reg .b32 	%r<245>;
	.reg .b32 	%f<156>;
	.reg .b64 	%rd<129>;

	ld.param.u32 	%r1, [_Z13assign_pointsPfS_Pj6Params_param_3];
	ld.param.u32 	%r2, [_Z13assign_pointsPfS_Pj6Params_param_3+4];
	ld.param.u32 	%r3, [_Z13assign_pointsPfS_Pj6Params_param_3+8];
	ld.param.u64 	%rd5, [_Z13assign_pointsPfS_Pj6Params_param_0];
	ld.param.u64 	%rd6, [_Z13assign_pointsPfS_Pj6Params_param_1];
	ld.param.u64 	%rd4, [_Z13assign_pointsPfS_Pj6Params_param_2];
	cvta.to.global.u64 	%rd1, %rd6;
	cvta.to.global.u64 	%rd2, %rd5;
	mov.u32 	%r89, %ctaid.x;
	mov.u32 	%r4, %ntid.x;
	mov.u32 	%r5, %tid.x;
	mad.lo.s32 	%r6, %r89, %r4, %r5;
	setp.ge.u32 	%p1, %r5, %r3;
	setp.eq.s32 	%p2, %r2, 0;
	or.pred  	%p3, %p1, %p2;
	@%p3 bra 	$L__BB0_16;
	and.b32  	%r7, %r2, 15;
	add.s32 	%r8, %r7, -1;
	and.b32  	%r9, %r2, 7;
	add.s32 	%r10, %r9, -1;
	and.b32  	%r11, %r2, -16;
	and.b32  	%r12, %r2, 3;
	mov.u32 	%r216, %r5;
$L__BB0_2:
	setp.lt.u32 	%p4, %r2, 16;
	mul.lo.s32 	%r14, %r216, %r2;
	mov.b32 	%r219, 0;
	@%p4 bra 	$L__BB0_5;
	mov.b32 	%r217, 0;
$L__BB0_4:
	.pragma "nounroll";
	add.s32 	%r92, %r217, %r14;
	mul.wide.u32 	%rd7, %r92, 4;
	add.s64 	%rd8, %rd1, %rd7;
	ld.global.f32 	%f20, [%rd8];
	shl.b32 	%r93, %r92, 2;
	mov.u32 	%r94, shared_mem;
	add.s32 	%r95, %r94, %r93;
	st.shared.f32 	[%r95], %f20;
	add.s32 	%r96, %r92, 1;
	mul.wide.u32 	%rd9, %r96, 4;
	add.s64 	%rd10, %rd1, %rd9;
	ld.global.f32 	%f21, [%rd10];
	st.shared.f32 	[%r95+4], %f21;
	add.s32 	%r97, %r92, 2;
	mul.wide.u32 	%rd11, %r97, 4;
	add.s64 	%rd12, %rd1, %rd11;
	ld.global.f32 	%f22, [%rd12];
	st.shared.f32 	[%r95+8], %f22;
	add.s32 	%r98, %r92, 3;
	mul.wide.u32 	%rd13, %r98, 4;
	add.s64 	%rd14, %rd1, %rd13;
	ld.global.f32 	%f23, [%rd14];
	st.shared.f32 	[%r95+12], %f23;
	add.s32 	%r99, %r92, 4;
	mul.wide.u32 	%rd15, %r99, 4;
	add.s64 	%rd16, %rd1, %rd15;
	ld.global.f32 	%f24, [%rd16];
	st.shared.f32 	[%r95+16], %f24;
	add.s32 	%r100, %r92, 5;
	mul.wide.u32 	%rd17, %r100, 4;
	add.s64 	%rd18, %rd1, %rd17;
	ld.global.f32 	%f25, [%rd18];
	st.shared.f32 	[%r95+20], %f25;
	add.s32 	%r101, %r92, 6;
	mul.wide.u32 	%rd19, %r101, 4;
	add.s64 	%rd20, %rd1, %rd19;
	ld.global.f32 	%f26, [%rd20];
	st.shared.f32 	[%r95+24], %f26;
	add.s32 	%r102, %r92, 7;
	mul.wide.u32 	%rd21, %r102, 4;
	add.s64 	%rd22, %rd1, %rd21;
	ld.global.f32 	%f27, [%rd22];
	st.shared.f32 	[%r95+28], %f27;
	add.s32 	%r103, %r92, 8;
	mul.wide.u32 	%rd23, %r103, 4;
	add.s64 	%rd24, %rd1, %rd23;
	ld.global.f32 	%f28, [%rd24];
	st.shared.f32 	[%r95+32], %f28;
	add.s32 	%r104, %r92, 9;
	mul.wide.u32 	%rd25, %r104, 4;
	add.s64 	%rd26, %rd1, %rd25;
	ld.global.f32 	%f29, [%rd26];
	st.shared.f32 	[%r95+36], %f29;
	add.s32 	%r105, %r92, 10;
	mul.wide.u32 	%rd27, %r105, 4;
	add.s64 	%rd28, %rd1, %rd27;
	ld.global.f32 	%f30, [%rd28];
	st.shared.f32 	[%r95+40], %f30;
	add.s32 	%r106, %r92, 11;
	mul.wide.u32 	%rd29, %r106, 4;
	add.s64 	%rd30, %rd1, %rd29;
	ld.global.f32 	%f31, [%rd30];
	st.shared.f32 	[%r95+44], %f31;
	add.s32 	%r107, %r92, 12;
	mul.wide.u32 	%rd31, %r107, 4;
	add.s64 	%rd32, %rd1, %rd31;
	ld.global.f32 	%f32, [%rd32];
	st.shared.f32 	[%r95+48], %f32;
	add.s32 	%r108, %r92, 13;
	mul.wide.u32 	%rd33, %r108, 4;
	add.s64 	%rd34, %rd1, %rd33;
	ld.global.f32 	%f33, [%rd34];
	st.shared.f32 	[%r95+52], %f33;
	add.s32 	%r109, %r92, 14;
	mul.wide.u32 	%rd35, %r109, 4;
	add.s64 	%rd36, %rd1, %rd35;
	ld.global.f32 	%f34, [%rd36];
	st.shared.f32 	[%r95+56], %f34;
	add.s32 	%r110, %r92, 15;
	mul.wide.u32 	%rd37, %r110, 4;
	add.s64 	%rd38, %rd1, %rd37;
	ld.global.f32 	%f35, [%rd38];
	st.shared.f32 	[%r95+60], %f35;
	add.s32 	%r217, %r217, 16;
	setp.ne.s32 	%p5, %r217, %r11;
	mov.u32 	%r219, %r11;
	@%p5 bra 	$L__BB0_4;
$L__BB0_5:
	setp.eq.s32 	%p6, %r7, 0;
	@%p6 bra 	$L__BB0_15;
	setp.lt.u32 	%p7, %r8, 7;
	@%p7 bra 	$L__BB0_8;
	add.s32 	%r111, %r219, %r14;
	mul.wide.u32 	%rd39, %r111, 4;
	add.s64 	%rd40, %rd1, %rd39;
	ld.global.f32 	%f36, [%rd40];
	shl.b32 	%r112, %r111, 2;
	mov.u32 	%r113, shared_mem;
	add.s32 	%r114, %r113, %r112;
	st.shared.f32 	[%r114], %f36;
	add.s32 	%r115, %r111, 1;
	mul.wide.u32 	%rd41, %r115, 4;
	add.s64 	%rd42, %rd1, %rd41;
	ld.global.f32 	%f37, [%rd42];
	st.shared.f32 	[%r114+4], %f37;
	add.s32 	%r116, %r111, 2;
	mul.wide.u32 	%rd43, %r116, 4;
	add.s64 	%rd44, %rd1, %rd43;
	ld.global.f32 	%f38, [%rd44];
	st.shared.f32 	[%r114+8], %f38;
	add.s32 	%r117, %r111, 3;
	mul.wide.u32 	%rd45, %r117, 4;
	add.s64 	%rd46, %rd1, %rd45;
	ld.global.f32 	%f39, [%rd46];
	st.shared.f32 	[%r114+12], %f39;
	add.s32 	%r118, %r111, 4;
	mul.wide.u32 	%rd47, %r118, 4;
	add.s64 	%rd48, %rd1, %rd47;
	ld.global.f32 	%f40, [%rd48];
	st.shared.f32 	[%r114+16], %f40;
	add.s32 	%r119, %r111, 5;
	mul.wide.u32 	%rd49, %r119, 4;
	add.s64 	%rd50, %rd1, %rd49;
	ld.global.f32 	%f41, [%rd50];
	st.shared.f32 	[%r114+20], %f41;
	add.s32 	%r120, %r111, 6;
	mul.wide.u32 	%rd51, %r120, 4;
	add.s64 	%rd52, %rd1, %rd51;
	ld.global.f32 	%f42, [%rd52];
	st.shared.f32 	[%r114+24], %f42;
	add.s32 	%r121, %r111, 7;
	mul.wide.u32 	%rd53, %r121, 4;
	add.s64 	%rd54, %rd1, %rd53;
	ld.global.f32 	%f43, [%rd54];
	st.shared.f32 	[%r114+28], %f43;
	add.s32 	%r219, %r219, 8;
$L__BB0_8:
	setp.eq.s32 	%p8, %r9, 0;
	@%p8 bra 	$L__BB0_15;
	setp.lt.u32 	%p9, %r10, 3;
	@%p9 bra 	$L__BB0_11;
	add.s32 	%r122, %r219, %r14;
	mul.wide.u32 	%rd55, %r122, 4;
	add.s64 	%rd56, %rd1, %rd55;
	ld.global.f32 	%f44, [%rd56];
	shl.b32 	%r123, %r122, 2;
	mov.u32 	%r124, shared_mem;
	add.s32 	%r125, %r124, %r123;
	st.shared.f32 	[%r125], %f44;
	add.s32 	%r126, %r122, 1;
	mul.wide.u32 	%rd57, %r126, 4;
	add.s64 	%rd58, %rd1, %rd57;
	ld.global.f32 	%f45, [%rd58];
	st.shared.f32 	[%r125+4], %f45;
	add.s32 	%r127, %r122, 2;
	mul.wide.u32 	%rd59, %r127, 4;
	add.s64 	%rd60, %rd1, %rd59;
	ld.global.f32 	%f46, [%rd60];
	st.shared.f32 	[%r125+8], %f46;
	add.s32 	%r128, %r122, 3;
	mul.wide.u32 	%rd61, %r128, 4;
	add.s64 	%rd62, %rd1, %rd61;
	ld.global.f32 	%f47, [%rd62];
	st.shared.f32 	[%r125+12], %f47;
	add.s32 	%r219, %r219, 4;
$L__BB0_11:
	setp.eq.s32 	%p10, %r12, 0;
	@%p10 bra 	$L__BB0_15;
	setp.eq.s32 	%p11, %r12, 1;
	add.s32 	%r22, %r219, %r14;
	mul.wide.u32 	%rd63, %r22, 4;
	add.s64 	%rd64, %rd1, %rd63;
	ld.global.f32 	%f48, [%rd64];
	shl.b32 	%r129, %r22, 2;
	mov.u32 	%r130, shared_mem;
	add.s32 	%r23, %r130, %r129;
	st.shared.f32 	[%r23], %f48;
	@%p11 bra 	$L__BB0_15;
	setp.eq.s32 	%p12, %r12, 2;
	add.s32 	%r131, %r22, 1;
	mul.wide.u32 	%rd65, %r131, 4;
	add.s64 	%rd66, %rd1, %rd65;
	ld.global.f32 	%f49, [%rd66];
	st.shared.f32 	[%r23+4], %f49;
	@%p12 bra 	$L__BB0_15;
	add.s32 	%r132, %r22, 2;
	mul.wide.u32 	%rd67, %r132, 4;
	add.s64 	%rd68, %rd1, %rd67;
	ld.global.f32 	%f50, [%rd68];
	st.shared.f32 	[%r23+8], %f50;
$L__BB0_15:
	add.s32 	%r216, %r216, %r4;
	setp.lt.u32 	%p13, %r216, %r3;
	@%p13 bra 	$L__BB0_2;
$L__BB0_16:
	mul.lo.s32 	%r133, %r3, %r2;
	shl.b32 	%r134, %r133, 2;
	mov.u32 	%r135, shared_mem;
	add.s32 	%r25, %r135, %r134;
	setp.eq.s32 	%p14, %r2, 0;
	setp.ge.u32 	%p15, %r6, %r1;
	or.pred  	%p16, %p15, %p14;
	@%p16 bra 	$L__BB0_29;
	mul.lo.s32 	%r26, %r2, %r6;
	mul.lo.s32 	%r27, %r2, %r5;
	add.s32 	%r137, %r2, -1;
	and.b32  	%r28, %r2, 15;
	setp.lt.u32 	%p17, %r137, 15;
	mov.b32 	%r223, 0;
	@%p17 bra 	$L__BB0_20;
	and.b32  	%r223, %r2, -16;
	mov.b32 	%r221, 0;
$L__BB0_19:
	.pragma "nounroll";
	add.s32 	%r139, %r221, %r26;
	mul.wide.u32 	%rd69, %r139, 4;
	add.s64 	%rd70, %rd2, %rd69;
	ld.global.f32 	%f51, [%rd70];
	add.s32 	%r140, %r221, %r27;
	shl.b32 	%r141, %r140, 2;
	add.s32 	%r142, %r25, %r141;
	st.shared.f32 	[%r142], %f51;
	add.s32 	%r143, %r139, 1;
	mul.wide.u32 	%rd71, %r143, 4;
	add.s64 	%rd72, %rd2, %rd71;
	ld.global.f32 	%f52, [%rd72];
	st.shared.f32 	[%r142+4], %f52;
	add.s32 	%r144, %r139, 2;
	mul.wide.u32 	%rd73, %r144, 4;
	add.s64 	%rd74, %rd2, %rd73;
	ld.global.f32 	%f53, [%rd74];
	st.shared.f32 	[%r142+8], %f53;
	add.s32 	%r145, %r139, 3;
	mul.wide.u32 	%rd75, %r145, 4;
	add.s64 	%rd76, %rd2, %rd75;
	ld.global.f32 	%f54, [%rd76];
	st.shared.f32 	[%r142+12], %f54;
	add.s32 	%r146, %r139, 4;
	mul.wide.u32 	%rd77, %r146, 4;
	add.s64 	%rd78, %rd2, %rd77;
	ld.global.f32 	%f55, [%rd78];
	st.shared.f32 	[%r142+16], %f55;
	add.s32 	%r147, %r139, 5;
	mul.wide.u32 	%rd79, %r147, 4;
	add.s64 	%rd80, %rd2, %rd79;
	ld.global.f32 	%f56, [%rd80];
	st.shared.f32 	[%r142+20], %f56;
	add.s32 	%r148, %r139, 6;
	mul.wide.u32 	%rd81, %r148, 4;
	add.s64 	%rd82, %rd2, %rd81;
	ld.global.f32 	%f57, [%rd82];
	st.shared.f32 	[%r142+24], %f57;
	add.s32 	%r149, %r139, 7;
	mul.wide.u32 	%rd83, %r149, 4;
	add.s64 	%rd84, %rd2, %rd83;
	ld.global.f32 	%f58, [%rd84];
	st.shared.f32 	[%r142+28], %f58;
	add.s32 	%r150, %r139, 8;
	mul.wide.u32 	%rd85, %r150, 4;
	add.s64 	%rd86, %rd2, %rd85;
	ld.global.f32 	%f59, [%rd86];
	st.shared.f32 	[%r142+32], %f59;
	add.s32 	%r151, %r139, 9;
	mul.wide.u32 	%rd87, %r151, 4;
	add.s64 	%rd88, %rd2, %rd87;
	ld.global.f32 	%f60, [%rd88];
	st.shared.f32 	[%r142+36], %f60;
	add.s32 	%r152, %r139, 10;
	mul.wide.u32 	%rd89, %r152, 4;
	add.s64 	%rd90, %rd2, %rd89;
	ld.global.f32 	%f61, [%rd90];
	st.shared.f32 	[%r142+40], %f61;
	add.s32 	%r153, %r139, 11;
	mul.wide.u32 	%rd91, %r153, 4;
	add.s64 	%rd92, %rd2, %rd91;
	ld.global.f32 	%f62, [%rd92];
	st.shared.f32 	[%r142+44], %f62;
	add.s32 	%r154, %r139, 12;
	mul.wide.u32 	%rd93, %r154, 4;
	add.s64 	%rd94, %rd2, %rd93;
	ld.global.f32 	%f63, [%rd94];
	st.shared.f32 	[%r142+48], %f63;
	add.s32 	%r155, %r139, 13;
	mul.wide.u32 	%rd95, %r155, 4;
	add.s64 	%rd96, %rd2, %rd95;
	ld.global.f32 	%f64, [%rd96];
	st.shared.f32 	[%r142+52], %f64;
	add.s32 	%r156, %r139, 14;
	mul.wide.u32 	%rd97, %r156, 4;
	add.s64 	%rd98, %rd2, %rd97;
	ld.global.f32 	%f65, [%rd98];
	st.shared.f32 	[%r142+56], %f65;
	add.s32 	%r157, %r139, 15;
	mul.wide.u32 	%rd99, %r157, 4;
	add.s64 	%rd100, %rd2, %rd99;
	ld.global.f32 	%f66, [%rd100];
	st.shared.f32 	[%r142+60], %f66;
	add.s32 	%r221, %r221, 16;
	setp.ne.s32 	%p18, %r221, %r223;
	@%p18 bra 	$L__BB0_19;
$L__BB0_20:
	setp.eq.s32 	%p19, %r28, 0;
	@%p19 bra 	$L__BB0_29;
	and.b32  	%r33, %r2, 7;
	setp.lt.u32 	%p20, %r28, 8;
	@%p20 bra 	$L__BB0_23;
	add.s32 	%r158, %r223, %r26;
	mul.wide.u32 	%rd101, %r158, 4;
	add.s64 	%rd102, %rd2, %rd101;
	ld.global.f32 	%f67, [%rd102];
	add.s32 	%r159, %r223, %r27;
	shl.b32 	%r160, %r159, 2;
	add.s32 	%r161, %r25, %r160;
	st.shared.f32 	[%r161], %f67;
	add.s32 	%r162, %r158, 1;
	mul.wide.u32 	%rd103, %r162, 4;
	add.s64 	%rd104, %rd2, %rd103;
	ld.global.f32 	%f68, [%rd104];
	st.shared.f32 	[%r161+4], %f68;
	add.s32 	%r163, %r158, 2;
	mul.wide.u32 	%rd105, %r163, 4;
	add.s64 	%rd106, %rd2, %rd105;
	ld.global.f32 	%f69, [%rd106];
	st.shared.f32 	[%r161+8], %f69;
	add.s32 	%r164, %r158, 3;
	mul.wide.u32 	%rd107, %r164, 4;
	add.s64 	%rd108, %rd2, %rd107;
	ld.global.f32 	%f70, [%rd108];
	st.shared.f32 	[%r161+12], %f70;
	add.s32 	%r165, %r158, 4;
	mul.wide.u32 	%rd109, %r165, 4;
	add.s64 	%rd110, %rd2, %rd109;
	ld.global.f32 	%f71, [%rd110];
	st.shared.f32 	[%r161+16], %f71;
	add.s32 	%r166, %r158, 5;
	mul.wide.u32 	%rd111, %r166, 4;
	add.s64 	%rd112, %rd2, %rd111;
	ld.global.f32 	%f72, [%rd112];
	st.shared.f32 	[%r161+20], %f72;
	add.s32 	%r167, %r158, 6;
	mul.wide.u32 	%rd113, %r167, 4;
	add.s64 	%rd114, %rd2, %rd113;
	ld.global.f32 	%f73, [%rd114];
	st.shared.f32 	[%r161+24], %f73;
	add.s32 	%r168, %r158, 7;
	mul.wide.u32 	%rd115, %r168, 4;
	add.s64 	%rd116, %rd2, %rd115;
	ld.global.f32 	%f74, [%rd116];
	st.shared.f32 	[%r161+28], %f74;
	add.s32 	%r223, %r223, 8;
$L__BB0_23:
	setp.eq.s32 	%p21, %r33, 0;
	@%p21 bra 	$L__BB0_29;
	and.b32  	%r36, %r2, 3;
	setp.lt.u32 	%p22, %r33, 4;
	@%p22 bra 	$L__BB0_26;
	add.s32 	%r169, %r223, %r26;
	mul.wide.u32 	%rd117, %r169, 4;
	add.s64 	%rd118, %rd2, %rd117;
	ld.global.f32 	%f75, [%rd118];
	add.s32 	%r170, %r223, %r27;
	shl.b32 	%r171, %r170, 2;
	add.s32 	%r172, %r25, %r171;
	st.shared.f32 	[%r172], %f75;
	add.s32 	%r173, %r169, 1;
	mul.wide.u32 	%rd119, %r173, 4;
	add.s64 	%rd120, %rd2, %rd119;
	ld.global.f32 	%f76, [%rd120];
	st.shared.f32 	[%r172+4], %f76;
	add.s32 	%r174, %r169, 2;
	mul.wide.u32 	%rd121, %r174, 4;
	add.s64 	%rd122, %rd2, %rd121;
	ld.global.f32 	%f77, [%rd122];
	st.shared.f32 	[%r172+8], %f77;
	add.s32 	%r175, %r169, 3;
	mul.wide.u32 	%rd123, %r175, 4;
	add.s64 	%rd124, %rd2, %rd123;
	ld.global.f32 	%f78, [%rd124];
	st.shared.f32 	[%r172+12], %f78;
	add.s32 	%r223, %r223, 4;
$L__BB0_26:
	setp.eq.s32 	%p23, %r36, 0;
	@%p23 bra 	$L__BB0_29;
	mov.b32 	%r226, 0;
$L__BB0_28:
	.pragma "nounroll";
	add.s32 	%r177, %r223, %r26;
	mul.wide.u32 	%rd125, %r177, 4;
	add.s64 	%rd126, %rd2, %rd125;
	ld.global.f32 	%f79, [%rd126];
	add.s32 	%r178, %r223, %r27;
	shl.b32 	%r179, %r178, 2;
	add.s32 	%r180, %r25, %r179;
	st.shared.f32 	[%r180], %f79;
	add.s32 	%r223, %r223, 1;
	add.s32 	%r226, %r226, 1;
	setp.ne.s32 	%p24, %r226, %r36;
	@%p24 bra 	$L__BB0_28;
$L__BB0_29:
	setp.ge.u32 	%p25, %r6, %r1;
	bar.sync 	0;
	@%p25 bra 	$L__BB0_53;
	setp.eq.s32 	%p26, %r3, 0;
	mov.b32 	%r244, 0;
	@%p26 bra 	$L__BB0_51;
	setp.ne.s32 	%p27, %r2, 0;
	mul.lo.s32 	%r43, %r2, %r5;
	@%p27 bra 	$L__BB0_38;
	and.b32  	%r44, %r3, 3;
	setp.lt.u32 	%p37, %r3, 4;
	mov.f32 	%f145, 0f7F7FFFFF;
	mov.b32 	%r234, 0;
	mov.u32 	%r244, %r234;
	@%p37 bra 	$L__BB0_35;
	and.b32  	%r234, %r3, -4;
	neg.s32 	%r227, %r234;
	mov.f32 	%f145, 0f7F7FFFFF;
	mov.b32 	%r228, 0;
	mov.u32 	%r244, %r228;
$L__BB0_34:
	setp.gt.f32 	%p38, %f145, 0f00000000;
	selp.b32 	%r244, %r228, %r244, %p38;
	selp.f32 	%f145, 0f00000000, %f145, %p38;
	add.s32 	%r228, %r228, 4;
	add.s32 	%r227, %r227, 4;
	setp.ne.s32 	%p39, %r227, 0;
	@%p39 bra 	$L__BB0_34;
$L__BB0_35:
	setp.eq.s32 	%p40, %r44, 0;
	@%p40 bra 	$L__BB0_51;
	neg.s32 	%r233, %r44;
$L__BB0_37:
	.pragma "nounroll";
	setp.gt.f32 	%p41, %f145, 0f00000000;
	selp.b32 	%r244, %r234, %r244, %p41;
	selp.f32 	%f145, 0f00000000, %f145, %p41;
	add.s32 	%r234, %r234, 1;
	add.s32 	%r233, %r233, 1;
	setp.eq.s32 	%p42, %r233, 0;
	@%p42 bra 	$L__BB0_51;
	bra.uni 	$L__BB0_37;
$L__BB0_38:
	and.b32  	%r63, %r2, 7;
	add.s32 	%r64, %r63, -1;
	and.b32  	%r65, %r2, 3;
	and.b32  	%r66, %r2, -8;
	and.b32  	%r67, %r2, 1;
	neg.s32 	%r68, %r66;
	shl.b32 	%r183, %r3, 2;
	shl.b32 	%r184, %r5, 2;
	add.s32 	%r185, %r183, %r184;
	mad.lo.s32 	%r187, %r2, %r185, %r135;
	add.s32 	%r69, %r187, 16;
	shl.b32 	%r70, %r2, 2;
	mov.f32 	%f147, 0f7F7FFFFF;
	mov.b32 	%r236, 0;
	mov.u32 	%r244, %r236;
$L__BB0_39:
	setp.lt.u32 	%p28, %r2, 8;
	mul.lo.s32 	%r73, %r236, %r2;
	mov.f32 	%f155, 0f00000000;
	mov.b32 	%r242, 0;
	@%p28 bra 	$L__BB0_42;
	mad.lo.s32 	%r190, %r70, %r236, %r135;
	add.s32 	%r238, %r190, 16;
	mov.f32 	%f155, 0f00000000;
	mov.u32 	%r239, %r69;
	mov.u32 	%r240, %r68;
$L__BB0_41:
	.pragma "nounroll";
	ld.shared.f32 	%f84, [%r239+-16];
	ld.shared.f32 	%f85, [%r238+-16];
	sub.f32 	%f86, %f84, %f85;
	fma.rn.f32 	%f87, %f86, %f86, %f155;
	ld.shared.f32 	%f88, [%r239+-12];
	ld.shared.f32 	%f89, [%r238+-12];
	sub.f32 	%f90, %f88, %f89;
	fma.rn.f32 	%f91, %f90, %f90, %f87;
	ld.shared.f32 	%f92, [%r239+-8];
	ld.shared.f32 	%f93, [%r238+-8];
	sub.f32 	%f94, %f92, %f93;
	fma.rn.f32 	%f95, %f94, %f94, %f91;
	ld.shared.f32 	%f96, [%r239+-4];
	ld.shared.f32 	%f97, [%r238+-4];
	sub.f32 	%f98, %f96, %f97;
	fma.rn.f32 	%f99, %f98, %f98, %f95;
	ld.shared.f32 	%f100, [%r239];
	ld.shared.f32 	%f101, [%r238];
	sub.f32 	%f102, %f100, %f101;
	fma.rn.f32 	%f103, %f102, %f102, %f99;
	ld.shared.f32 	%f104, [%r239+4];
	ld.shared.f32 	%f105, [%r238+4];
	sub.f32 	%f106, %f104, %f105;
	fma.rn.f32 	%f107, %f106, %f106, %f103;
	ld.shared.f32 	%f108, [%r239+8];
	ld.shared.f32 	%f109, [%r238+8];
	sub.f32 	%f110, %f108, %f109;
	fma.rn.f32 	%f111, %f110, %f110, %f107;
	ld.shared.f32 	%f112, [%r239+12];
	ld.shared.f32 	%f113, [%r238+12];
	sub.f32 	%f114, %f112, %f113;
	fma.rn.f32 	%f155, %f114, %f114, %f111;
	add.s32 	%r240, %r240, 8;
	add.s32 	%r239, %r239, 32;
	add.s32 	%r238, %r238, 32;
	setp.ne.s32 	%p29, %r240, 0;
	mov.u32 	%r242, %r66;
	@%p29 bra 	$L__BB0_41;
$L__BB0_42:
	setp.eq.s32 	%p30, %r63, 0;
	@%p30 bra 	$L__BB0_50;
	setp.lt.u32 	%p31, %r64, 3;
	@%p31 bra 	$L__BB0_45;
	add.s32 	%r191, %r242, %r43;
	shl.b32 	%r192, %r191, 2;
	add.s32 	%r193, %r25, %r192;
	ld.shared.f32 	%f116, [%r193];
	add.s32 	%r194, %r242, %r73;
	shl.b32 	%r195, %r194, 2;
	add.s32 	%r197, %r135, %r195;
	ld.shared.f32 	%f117, [%r197];
	sub.f32 	%f118, %f116, %f117;
	fma.rn.f32 	%f119, %f118, %f118, %f155;
	ld.shared.f32 	%f120, [%r193+4];
	ld.shared.f32 	%f121, [%r197+4];
	sub.f32 	%f122, %f120, %f121;
	fma.rn.f32 	%f123, %f122, %f122, %f119;
	ld.shared.f32 	%f124, [%r193+8];
	ld.shared.f32 	%f125, [%r197+8];
	sub.f32 	%f126, %f124, %f125;
	fma.rn.f32 	%f127, %f126, %f126, %f123;
	ld.shared.f32 	%f128, [%r193+12];
	ld.shared.f32 	%f129, [%r197+12];
	sub.f32 	%f130, %f128, %f129;
	fma.rn.f32 	%f155, %f130, %f130, %f127;
	add.s32 	%r242, %r242, 4;
$L__BB0_45:
	setp.eq.s32 	%p32, %r65, 0;
	@%p32 bra 	$L__BB0_50;
	setp.eq.s32 	%p33, %r65, 1;
	@%p33 bra 	$L__BB0_48;
	add.s32 	%r198, %r242, %r43;
	shl.b32 	%r199, %r198, 2;
	add.s32 	%r200, %r25, %r199;
	ld.shared.f32 	%f132, [%r200];
	add.s32 	%r201, %r242, %r73;
	shl.b32 	%r202, %r201, 2;
	add.s32 	%r204, %r135, %r202;
	ld.shared.f32 	%f133, [%r204];
	sub.f32 	%f134, %f132, %f133;
	fma.rn.f32 	%f135, %f134, %f134, %f155;
	ld.shared.f32 	%f136, [%r200+4];
	ld.shared.f32 	%f137, [%r204+4];
	sub.f32 	%f138, %f136, %f137;
	fma.rn.f32 	%f155, %f138, %f138, %f135;
	add.s32 	%r242, %r242, 2;
$L__BB0_48:
	setp.eq.s32 	%p34, %r67, 0;
	@%p34 bra 	$L__BB0_50;
	add.s32 	%r205, %r242, %r43;
	shl.b32 	%r206, %r205, 2;
	add.s32 	%r207, %r25, %r206;
	ld.shared.f32 	%f139, [%r207];
	add.s32 	%r208, %r242, %r73;
	shl.b32 	%r209, %r208, 2;
	add.s32 	%r211, %r135, %r209;
	ld.shared.f32 	%f140, [%r211];
	sub.f32 	%f141, %f139, %f140;
	fma.rn.f32 	%f155, %f141, %f141, %f155;
$L__BB0_50:
	setp.lt.f32 	%p35, %f155, %f147;
	selp.b32 	%r244, %r236, %r244, %p35;
	selp.f32 	%f147, %f155, %f147, %p35;
	add.s32 	%r236, %r236, 1;
	setp.ne.s32 	%p36, %r236, %r3;
	@%p36 bra 	$L__BB0_39;
$L__BB0_51:
	cvta.to.global.u64 	%rd127, %rd4;
	mul.wide.u32 	%rd128, %r6, 4;
	add.s64 	%rd3, %rd127, %rd128;
	ld.global.u32 	%r215, [%rd3];
	setp.eq.s32 	%p43, %r244, %r215;
	@%p43 bra 	$L__BB0_53;
	st.global.u32 	[%rd3], %r244;
$L__BB0_53:
	ret;

}
	// .globl	_Z16update_centroidsPfPjS_S0_6Params
.visible .entry _Z16update_centroidsPfPjS_S0_6Params(
	.param .u64 .ptr .align 1 _Z16update_centroidsPfPjS_S0_6Params_param_0,
	.param .u64 .ptr .align 1 _Z16update_centroidsPfPjS_S0_6Params_param_1,
	.param .u64 .ptr .align 1 _Z16update_centroidsPfPjS_S0_6Params_param_2,
	.param .u64 .ptr .align 1 _Z16update_centroidsPfPjS_S0_6Params_param_3,
	.param .align 4 .b8 _Z16update_centroidsPfPjS_S0_6Params_param_4[12]
)
{
	.reg .pred 	%p<35>;
	.reg .b32 	%r<204>;
	.reg .b32 	%f<89>;
	.reg .b64 	%rd<104>;

	ld.param.u32 	%r1, [_Z16update_centroidsPfPjS_S0_6Params_param_4];
	ld.param.u32 	%r2, [_Z16update_centroidsPfPjS_S0_6Params_param_4+4];
	ld.param.u32 	%r3, [_Z16update_centroidsPfPjS_S0_6Params_param_4+8];
	ld.param.u64 	%rd6, [_Z16update_centroidsPfPjS_S0_6Params_param_0];
	ld.param.u64 	%rd4, [_Z16update_centroidsPfPjS_S0_6Params_param_1];
	ld.param.u64 	%rd7, [_Z16update_centroidsPfPjS_S0_6Params_param_2];
	cvta.to.global.u64 	%rd1, %rd6;
	cvta.to.global.u64 	%rd2, %rd7;
	mov.u32 	%r63, %ctaid.x;
	mov.u32 	%r4, %ntid.x;
	mov.u32 	%r198, %tid.x;
	mad.lo.s32 	%r6, %r63, %r4, %r198;
	mul.lo.s32 	%r64, %r3, %r2;
	shl.b32 	%r65, %r64, 2;
	mov.u32 	%r66, shared_mem;
	add.s32 	%r7, %r66, %r65;
	setp.ge.u32 	%p1, %r198, %r3;
	@%p1 bra 	$L__BB1_19;
	setp.ne.s32 	%p2, %r2, 0;
	@%p2 bra 	$L__BB1_4;
	mov.u32 	%r186, %r198;
$L__BB1_3:
	shl.b32 	%r92, %r186, 2;
	add.s32 	%r93, %r7, %r92;
	mov.b32 	%r94, 0;
	st.shared.u32 	[%r93], %r94;
	add.s32 	%r186, %r186, %r4;
	setp.lt.u32 	%p13, %r186, %r3;
	@%p13 bra 	$L__BB1_3;
	bra.uni 	$L__BB1_19;
$L__BB1_4:
	and.b32  	%r10, %r2, 15;
	add.s32 	%r11, %r10, -1;
	and.b32  	%r12, %r2, 7;
	add.s32 	%r13, %r12, -1;
	and.b32  	%r14, %r2, -16;
	and.b32  	%r15, %r2, 3;
	mov.u32 	%r187, %r198;
$L__BB1_5:
	setp.lt.u32 	%p3, %r2, 16;
	shl.b32 	%r68, %r187, 2;
	add.s32 	%r69, %r7, %r68;
	mov.b32 	%r190, 0;
	st.shared.u32 	[%r69], %r190;
	mul.lo.s32 	%r17, %r187, %r2;
	@%p3 bra 	$L__BB1_8;
	mov.b32 	%r188, 0;
$L__BB1_7:
	.pragma "nounroll";
	add.s32 	%r71, %r188, %r17;
	shl.b32 	%r72, %r71, 2;
	add.s32 	%r74, %r66, %r72;
	mov.b32 	%r75, 0;
	st.shared.u32 	[%r74], %r75;
	st.shared.u32 	[%r74+4], %r75;
	st.shared.u32 	[%r74+8], %r75;
	st.shared.u32 	[%r74+12], %r75;
	st.shared.u32 	[%r74+16], %r75;
	st.shared.u32 	[%r74+20], %r75;
	st.shared.u32 	[%r74+24], %r75;
	st.shared.u32 	[%r74+28], %r75;
	st.shared.u32 	[%r74+32], %r75;
	st.shared.u32 	[%r74+36], %r75;
	st.shared.u32 	[%r74+40], %r75;
	st.shared.u32 	[%r74+44], %r75;
	st.shared.u32 	[%r74+48], %r75;
	st.shared.u32 	[%r74+52], %r75;
	st.shared.u32 	[%r74+56], %r75;
	st.shared.u32 	[%r74+60], %r75;
	add.s32 	%r188, %r188, 16;
	setp.ne.s32 	%p4, %r188, %r14;
	mov.u32 	%r190, %r14;
	@%p4 bra 	$L__BB1_7;
$L__BB1_8:
	setp.eq.s32 	%p5, %r10, 0;
	@%p5 bra 	$L__BB1_18;
	setp.lt.u32 	%p6, %r11, 7;
	@%p6 bra 	$L__BB1_11;
	add.s32 	%r76, %r190, %r17;
	shl.b32 	%r77, %r76, 2;
	add.s32 	%r79, %r66, %r77;
	mov.b32 	%r80, 0;
	st.shared.u32 	[%r79], %r80;
	st.shared.u32 	[%r79+4], %r80;
	st.shared.u32 	[%r79+8], %r80;
	st.shared.u32 	[%r79+12], %r80;
	st.shared.u32 	[%r79+16], %r80;
	st.shared.u32 	[%r79+20], %r80;
	st.shared.u32 	[%r79+24], %r80;
	st.shared.u32 	[%r79+28], %r80;
	add.s32 	%r190, %r190, 8;
$L__BB1_11:
	setp.eq.s32 	%p7, %r12, 0;
	@%p7 bra 	$L__BB1_18;
	setp.lt.u32 	%p8, %r13, 3;
	@%p8 bra 	$L__BB1_14;
	add.s32 	%r81, %r190, %r17;
	shl.b32 	%r82, %r81, 2;
	add.s32 	%r84, %r66, %r82;
	mov.b32 	%r85, 0;
	st.shared.u32 	[%r84], %r85;
	st.shared.u32 	[%r84+4], %r85;
	st.shared.u32 	[%r84+8], %r85;
	st.shared.u32 	[%r84+12], %r85;
	add.s32 	%r190, %r190, 4;
$L__BB1_14:
	setp.eq.s32 	%p9, %r15, 0;
	@%p9 bra 	$L__BB1_18;
	setp.eq.s32 	%p10, %r15, 1;
	add.s32 	%r86, %r190, %r17;
	shl.b32 	%r87, %r86, 2;
	add.s32 	%r25, %r66, %r87;
	mov.b32 	%r89, 0;
	st.shared.u32 	[%r25], %r89;
	@%p10 bra 	$L__BB1_18;
	setp.eq.s32 	%p11, %r15, 2;
	mov.b32 	%r90, 0;
	st.shared.u32 	[%r25+4], %r90;
	@%p11 bra 	$L__BB1_18;
	mov.b32 	%r91, 0;
	st.shared.u32 	[%r25+8], %r91;
$L__BB1_18:
	add.s32 	%r187, %r187, %r4;
	setp.lt.u32 	%p12, %r187, %r3;
	@%p12 bra 	$L__BB1_5;
$L__BB1_19:
	bar.sync 	0;
	setp.ge.u32 	%p14, %r6, %r1;
	@%p14 bra 	$L__BB1_33;
	cvta.to.global.u64 	%rd8, %rd4;
	mul.wide.u32 	%rd9, %r6, 4;
	add.s64 	%rd10, %rd8, %rd9;
	ld.global.u32 	%r27, [%rd10];
	shl.b32 	%r95, %r27, 2;
	add.s32 	%r96, %r7, %r95;
	atom.shared.add.u32 	%r97, [%r96], 1;
	setp.eq.s32 	%p15, %r2, 0;
	@%p15 bra 	$L__BB1_33;
	mul.lo.s32 	%r28, %r27, %r2;
	mul.lo.s32 	%r29, %r2, %r6;
	setp.lt.u32 	%p16, %r2, 16;
	mov.b32 	%r194, 0;
	@%p16 bra 	$L__BB1_24;
	mov.b32 	%r192, 0;
$L__BB1_23:
	.pragma "nounroll";
	add.s32 	%r100, %r192, %r28;
	shl.b32 	%r101, %r100, 2;
	mov.u32 	%r102, shared_mem;
	add.s32 	%r103, %r102, %r101;
	add.s32 	%r104, %r192, %r29;
	mul.wide.u32 	%rd11, %r104, 4;
	add.s64 	%rd12, %rd1, %rd11;
	ld.global.f32 	%f1, [%rd12];
	atom.shared.add.f32 	%f2, [%r103], %f1;
	add.s32 	%r105, %r104, 1;
	mul.wide.u32 	%rd13, %r105, 4;
	add.s64 	%rd14, %rd1, %rd13;
	ld.global.f32 	%f3, [%rd14];
	atom.shared.add.f32 	%f4, [%r103+4], %f3;
	add.s32 	%r106, %r104, 2;
	mul.wide.u32 	%rd15, %r106, 4;
	add.s64 	%rd16, %rd1, %rd15;
	ld.global.f32 	%f5, [%rd16];
	atom.shared.add.f32 	%f6, [%r103+8], %f5;
	add.s32 	%r107, %r104, 3;
	mul.wide.u32 	%rd17, %r107, 4;
	add.s64 	%rd18, %rd1, %rd17;
	ld.global.f32 	%f7, [%rd18];
	atom.shared.add.f32 	%f8, [%r103+12], %f7;
	add.s32 	%r108, %r104, 4;
	mul.wide.u32 	%rd19, %r108, 4;
	add.s64 	%rd20, %rd1, %rd19;
	ld.global.f32 	%f9, [%rd20];
	atom.shared.add.f32 	%f10, [%r103+16], %f9;
	add.s32 	%r109, %r104, 5;
	mul.wide.u32 	%rd21, %r109, 4;
	add.s64 	%rd22, %rd1, %rd21;
	ld.global.f32 	%f11, [%rd22];
	atom.shared.add.f32 	%f12, [%r103+20], %f11;
	add.s32 	%r110, %r104, 6;
	mul.wide.u32 	%rd23, %r110, 4;
	add.s64 	%rd24, %rd1, %rd23;
	ld.global.f32 	%f13, [%rd24];
	atom.shared.add.f32 	%f14, [%r103+24], %f13;
	add.s32 	%r111, %r104, 7;
	mul.wide.u32 	%rd25, %r111, 4;
	add.s64 	%rd26, %rd1, %rd25;
	ld.global.f32 	%f15, [%rd26];
	atom.shared.add.f32 	%f16, [%r103+28], %f15;
	add.s32 	%r112, %r104, 8;
	mul.wide.u32 	%rd27, %r112, 4;
	add.s64 	%rd28, %rd1, %rd27;
	ld.global.f32 	%f17, [%rd28];
	atom.shared.add.f32 	%f18, [%r103+32], %f17;
	add.s32 	%r113, %r104, 9;
	mul.wide.u32 	%rd29, %r113, 4;
	add.s64 	%rd30, %rd1, %rd29;
	ld.global.f32 	%f19, [%rd30];
	atom.shared.add.f32 	%f20, [%r103+36], %f19;
	add.s32 	%r114, %r104, 10;
	mul.wide.u32 	%rd31, %r114, 4;
	add.s64 	%rd32, %rd1, %rd31;
	ld.global.f32 	%f21, [%rd32];
	atom.shared.add.f32 	%f22, [%r103+40], %f21;
	add.s32 	%r115, %r104, 11;
	mul.wide.u32 	%rd33, %r115, 4;
	add.s64 	%rd34, %rd1, %rd33;
	ld.global.f32 	%f23, [%rd34];
	atom.shared.add.f32 	%f24, [%r103+44], %f23;
	add.s32 	%r116, %r104, 12;
	mul.wide.u32 	%rd35, %r116, 4;
	add.s64 	%rd36, %rd1, %rd35;
	ld.global.f32 	%f25, [%rd36];
	atom.shared.add.f32 	%f26, [%r103+48], %f25;
	add.s32 	%r117, %r104, 13;
	mul.wide.u32 	%rd37, %r117, 4;
	add.s64 	%rd38, %rd1, %rd37;
	ld.global.f32 	%f27, [%rd38];
	atom.shared.add.f32 	%f28, [%r103+52], %f27;
	add.s32 	%r118, %r104, 14;
	mul.wide.u32 	%rd39, %r118, 4;
	add.s64 	%rd40, %rd1, %rd39;
	ld.global.f32 	%f29, [%rd40];
	atom.shared.add.f32 	%f30, [%r103+56], %f29;
	add.s32 	%r119, %r104, 15;
	mul.wide.u32 	%rd41, %r119, 4;
	add.s64 	%rd42, %rd1, %rd41;
	ld.global.f32 	%f31, [%rd42];
	atom.shared.add.f32 	%f32, [%r103+60], %f31;
	add.s32 	%r192, %r192, 16;
	and.b32  	%r194, %r2, -16;
	setp.ne.s32 	%p17, %r192, %r194;
	@%p17 bra 	$L__BB1_23;
$L__BB1_24:
	and.b32  	%r34, %r2, 15;
	setp.eq.s32 	%p18, %r34, 0;
	@%p18 bra 	$L__BB1_33;
	and.b32  	%r35, %r2, 7;
	setp.lt.u32 	%p19, %r34, 8;
	@%p19 bra 	$L__BB1_27;
	add.s32 	%r120, %r194, %r28;
	shl.b32 	%r121, %r120, 2;
	mov.u32 	%r122, shared_mem;
	add.s32 	%r123, %r122, %r121;
	add.s32 	%r124, %r194, %r29;
	mul.wide.u32 	%rd43, %r124, 4;
	add.s64 	%rd44, %rd1, %rd43;
	ld.global.f32 	%f33, [%rd44];
	atom.shared.add.f32 	%f34, [%r123], %f33;
	add.s32 	%r125, %r124, 1;
	mul.wide.u32 	%rd45, %r125, 4;
	add.s64 	%rd46, %rd1, %rd45;
	ld.global.f32 	%f35, [%rd46];
	atom.shared.add.f32 	%f36, [%r123+4], %f35;
	add.s32 	%r126, %r124, 2;
	mul.wide.u32 	%rd47, %r126, 4;
	add.s64 	%rd48, %rd1, %rd47;
	ld.global.f32 	%f37, [%rd48];
	atom.shared.add.f32 	%f38, [%r123+8], %f37;
	add.s32 	%r127, %r124, 3;
	mul.wide.u32 	%rd49, %r127, 4;
	add.s64 	%rd50, %rd1, %rd49;
	ld.global.f32 	%f39, [%rd50];
	atom.shared.add.f32 	%f40, [%r123+12], %f39;
	add.s32 	%r128, %r124, 4;
	mul.wide.u32 	%rd51, %r128, 4;
	add.s64 	%rd52, %rd1, %rd51;
	ld.global.f32 	%f41, [%rd52];
	atom.shared.add.f32 	%f42, [%r123+16], %f41;
	add.s32 	%r129, %r124, 5;
	mul.wide.u32 	%rd53, %r129, 4;
	add.s64 	%rd54, %rd1, %rd53;
	ld.global.f32 	%f43, [%rd54];
	atom.shared.add.f32 	%f44, [%r123+20], %f43;
	add.s32 	%r130, %r124, 6;
	mul.wide.u32 	%rd55, %r130, 4;
	add.s64 	%rd56, %rd1, %rd55;
	ld.global.f32 	%f45, [%rd56];
	atom.shared.add.f32 	%f46, [%r123+24], %f45;
	add.s32 	%r131, %r124, 7;
	mul.wide.u32 	%rd57, %r131, 4;
	add.s64 	%rd58, %rd1, %rd57;
	ld.global.f32 	%f47, [%rd58];
	atom.shared.add.f32 	%f48, [%r123+28], %f47;
	add.s32 	%r194, %r194, 8;
$L__BB1_27:
	setp.eq.s32 	%p20, %r35, 0;
	@%p20 bra 	$L__BB1_33;
	and.b32  	%r38, %r2, 3;
	setp.lt.u32 	%p21, %r35, 4;
	@%p21 bra 	$L__BB1_30;
	add.s32 	%r132, %r194, %r28;
	shl.b32 	%r133, %r132, 2;
	mov.u32 	%r134, shared_mem;
	add.s32 	%r135, %r134, %r133;
	add.s32 	%r136, %r194, %r29;
	mul.wide.u32 	%rd59, %r136, 4;
	add.s64 	%rd60, %rd1, %rd59;
	ld.global.f32 	%f49, [%rd60];
	atom.shared.add.f32 	%f50, [%r135], %f49;
	add.s32 	%r137, %r136, 1;
	mul.wide.u32 	%rd61, %r137, 4;
	add.s64 	%rd62, %rd1, %rd61;
	ld.global.f32 	%f51, [%rd62];
	atom.shared.add.f32 	%f52, [%r135+4], %f51;
	add.s32 	%r138, %r136, 2;
	mul.wide.u32 	%rd63, %r138, 4;
	add.s64 	%rd64, %rd1, %rd63;
	ld.global.f32 	%f53, [%rd64];
	atom.shared.add.f32 	%f54, [%r135+8], %f53;
	add.s32 	%r139, %r136, 3;
	mul.wide.u32 	%rd65, %r139, 4;
	add.s64 	%rd66, %rd1, %rd65;
	ld.global.f32 	%f55, [%rd66];
	atom.shared.add.f32 	%f56, [%r135+12], %f55;
	add.s32 	%r194, %r194, 4;
$L__BB1_30:
	setp.eq.s32 	%p22, %r38, 0;
	@%p22 bra 	$L__BB1_33;
	mov.b32 	%r197, 0;
	mov.u32 	%r143, shared_mem;
$L__BB1_32:
	.pragma "nounroll";
	add.s32 	%r141, %r194, %r28;
	shl.b32 	%r142, %r141, 2;
	add.s32 	%r144, %r143, %r142;
	add.s32 	%r145, %r194, %r29;
	mul.wide.u32 	%rd67, %r145, 4;
	add.s64 	%rd68, %rd1, %rd67;
	ld.global.f32 	%f57, [%rd68];
	atom.shared.add.f32 	%f58, [%r144], %f57;
	add.s32 	%r194, %r194, 1;
	add.s32 	%r197, %r197, 1;
	setp.ne.s32 	%p23, %r197, %r38;
	@%p23 bra 	$L__BB1_32;
$L__BB1_33:
	setp.ge.u32 	%p24, %r198, %r3;
	bar.sync 	0;
	@%p24 bra 	$L__BB1_49;
	ld.param.u64 	%rd103, [_Z16update_centroidsPfPjS_S0_6Params_param_3];
	mov.u32 	%r148, shared_mem;
	add.s32 	%r45, %r148, %r65;
	cvta.to.global.u64 	%rd3, %rd103;
	setp.ne.s32 	%p25, %r2, 0;
	@%p25 bra 	$L__BB1_36;
$L__BB1_35:
	mul.wide.s32 	%rd101, %r198, 4;
	add.s64 	%rd102, %rd3, %rd101;
	shl.b32 	%r182, %r198, 2;
	add.s32 	%r183, %r45, %r182;
	ld.shared.u32 	%r184, [%r183];
	atom.global.add.u32 	%r185, [%rd102], %r184;
	add.s32 	%r198, %r198, %r4;
	setp.lt.u32 	%p34, %r198, %r3;
	@%p34 bra 	$L__BB1_35;
	bra.uni 	$L__BB1_49;
$L__BB1_36:
	and.b32  	%r48, %r2, 7;
	add.s32 	%r49, %r48, -1;
	and.b32  	%r50, %r2, 3;
	and.b32  	%r51, %r2, -8;
	and.b32  	%r52, %r2, 1;
$L__BB1_37:
	setp.lt.u32 	%p26, %r2, 8;
	mul.wide.s32 	%rd69, %r198, 4;
	add.s64 	%rd70, %rd3, %rd69;
	shl.b32 	%r150, %r198, 2;
	add.s32 	%r151, %r45, %r150;
	ld.shared.u32 	%r152, [%r151];
	atom.global.add.u32 	%r153, [%rd70], %r152;
	mul.lo.s32 	%r54, %r198, %r2;
	mov.b32 	%r202, 0;
	@%p26 bra 	$L__BB1_40;
	mov.b32 	%r200, 0;
$L__BB1_39:
	.pragma "nounroll";
	add.s32 	%r155, %r200, %r54;
	mul.wide.u32 	%rd71, %r155, 4;
	add.s64 	%rd72, %rd2, %rd71;
	shl.b32 	%r156, %r155, 2;
	add.s32 	%r158, %r148, %r156;
	ld.shared.f32 	%f59, [%r158];
	atom.global.add.f32 	%f60, [%rd72], %f59;
	add.s32 	%r159, %r155, 1;
	mul.wide.u32 	%rd73, %r159, 4;
	add.s64 	%rd74, %rd2, %rd73;
	ld.shared.f32 	%f61, [%r158+4];
	atom.global.add.f32 	%f62, [%rd74], %f61;
	add.s32 	%r160, %r155, 2;
	mul.wide.u32 	%rd75, %r160, 4;
	add.s64 	%rd76, %rd2, %rd75;
	ld.shared.f32 	%f63, [%r158+8];
	atom.global.add.f32 	%f64, [%rd76], %f63;
	add.s32 	%r161, %r155, 3;
	mul.wide.u32 	%rd77, %r161, 4;
	add.s64 	%rd78, %rd2, %rd77;
	ld.shared.f32 	%f65, [%r158+12];
	atom.global.add.f32 	%f66, [%rd78], %f65;
	add.s32 	%r162, %r155, 4;
	mul.wide.u32 	%rd79, %r162, 4;
	add.s64 	%rd80, %rd2, %rd79;
	ld.shared.f32 	%f67, [%r158+16];
	atom.global.add.f32 	%f68, [%rd80], %f67;
	add.s32 	%r163, %r155, 5;
	mul.wide.u32 	%rd81, %r163, 4;
	add.s64 	%rd82, %rd2, %rd81;
	ld.shared.f32 	%f69, [%r158+20];
	atom.global.add.f32 	%f70, [%rd82], %f69;
	add.s32 	%r164, %r155, 6;
	mul.wide.u32 	%rd83, %r164, 4;
	add.s64 	%rd84, %rd2, %rd83;
	ld.shared.f32 	%f71, [%r158+24];
	atom.global.add.f32 	%f72, [%rd84], %f71;
	add.s32 	%r165, %r155, 7;
	mul.wide.u32 	%rd85, %r165, 4;
	add.s64 	%rd86, %rd2, %rd85;
	ld.shared.f32 	%f73, [%r158+28];
	atom.global.add.f32 	%f74, [%rd86], %f73;
	add.s32 	%r200, %r200, 8;
	setp.ne.s32 	%p27, %r200, %r51;
	mov.u32 	%r202, %r51;
	@%p27 bra 	$L__BB1_39;
$L__BB1_40:
	setp.eq.s32 	%p28, %r48, 0;
	@%p28 bra 	$L__BB1_48;
	setp.lt.u32 	%p29, %r49, 3;
	@%p29 bra 	$L__BB1_43;
	add.s32 	%r166, %r202, %r54;
	mul.wide.u32 	%rd87, %r166, 4;
	add.s64 	%rd88, %rd2, %rd87;
	shl.b32 	%r167, %r166, 2;
	add.s32 	%r169, %r148, %r167;
	ld.shared.f32 	%f75, [%r169];
	atom.global.add.f32 	%f76, [%rd88], %f75;
	add.s32 	%r170, %r166, 1;
	mul.wide.u32 	%rd89, %r170, 4;
	add.s64 	%rd90, %rd2, %rd89;
	ld.shared.f32 	%f77, [%r169+4];
	atom.global.add.f32 	%f78, [%rd90], %f77;
	add.s32 	%r171, %r166, 2;
	mul.wide.u32 	%rd91, %r171, 4;
	add.s64 	%rd92, %rd2, %rd91;
	ld.shared.f32 	%f79, [%r169+8];
	atom.global.add.f32 	%f80, [%rd92], %f79;
	add.s32 	%r172, %r166, 3;
	mul.wide.u32 	%rd93, %r172, 4;
	add.s64 	%rd94, %rd2, %rd93;
	ld.shared.f32 	%f81, [%r169+12];
	atom.global.add.f32 	%f82, [%rd94], %f81;
	add.s32 	%r202, %r202, 4;
$L__BB1_43:
	setp.eq.s32 	%p30, %r50, 0;
	@%p30 bra 	$L__BB1_48;
	setp.eq.s32 	%p31, %r50, 1;
	@%p31 bra 	$L__BB1_46;
	add.s32 	%r173, %r202, %r54;
	mul.wide.u32 	%rd95, %r173, 4;
	add.s64 	%rd96, %rd2, %rd95;
	shl.b32 	%r174, %r173, 2;
	add.s32 	%r176, %r148, %r174;
	ld.shared.f32 	%f83, [%r176];
	atom.global.add.f32 	%f84, [%rd96], %f83;
	add.s32 	%r177, %r173, 1;
	mul.wide.u32 	%rd97, %r177, 4;
	add.s64 	%rd98, %rd2, %rd97;
	ld.shared.f32 	%f85, [%r176+4];
	atom.global.add.f32 	%f86, [%rd98], %f85;
	add.s32 	%r202, %r202, 2;
$L__BB1_46:
	setp.eq.s32 	%p32, %r52, 0;
	@%p32 bra 	$L__BB1_48;
	add.s32 	%r178, %r202, %r54;
	mul.wide.u32 	%rd99, %r178, 4;
	add.s64 	%rd100, %rd2, %rd99;
	shl.b32 	%r179, %r178, 2;
	add.s32 	%r181, %r148, %r179;
	ld.shared.f32 	%f87, [%r181];
	atom.global.add.f32 	%f88, [%rd100], %f87;
$L__BB1_48:
	add.s32 	%r198, %r198, %r4;
	setp.lt.u32 	%p33, %r198, %r3;
	@%p33 bra 	$L__BB1_37;
$L__BB1_49:
	ret;

}
	// .globl	_Z11set_to_zeroPfj
.visible .entry _Z11set_to_zeroPfj(
	.param .u64 .ptr .align 1 _Z11set_to_zeroPfj_param_0,
	.param .u32 _Z11set_to_zeroPfj_param_1
)
{
	.reg .pred 	%p<2>;
	.reg .b32 	%r<7>;
	.reg .b64 	%rd<5>;

	ld.param.u64 	%rd1, [_Z11set_to_zeroPfj_param_0];
	ld.param.u32 	%r2, [_Z11set_to_zeroPfj_param_1];
	mov.u32 	%r3, %ctaid.x;
	mov.u32 	%r4, %ntid.x;
	mov.u32 	%r5, %tid.x;
	mad.lo.s32 	%r1, %r3, %r4, %r5;
	setp.ge.u32 	%p1, %r1, %r2;
	@%p1 bra 	$L__BB2_2;
	cvta.to.global.u64 	%rd2, %rd1;
	mul.wide.u32 	%rd3, %r1, 4;
	add.s64 	%rd4, %rd2, %rd3;
	mov.b32 	%r6, 0;
	st.global.u32 	[%rd4], %r6;
$L__BB2_2:
	ret;

}
	// .globl	_Z11set_to_zeroPjj
.visible .entry _Z11set_to_zeroPjj(
	.param .u64 .ptr .align 1 _Z11set_to_zeroPjj_param_0,
	.param .u32 _Z11set_to_zeroPjj_param_1
)
{
	.reg .pred 	%p<2>;
	.reg .b32 	%r<7>;
	.reg .b64 	%rd<5>;

	ld.param.u64 	%rd1, [_Z11set_to_zeroPjj_param_0];
	ld.param.u32 	%r2, [_Z11set_to_zeroPjj_param_1];
	mov.u32 	%r3, %ctaid.x;
	mov.u32 	%r4, %ntid.x;
	mov.u32 	%r5, %tid.x;
	mad.lo.s32 	%r1, %r3, %r4, %r5;
	setp.ge.u32 	%p1, %r1, %r2;
	@%p1 bra 	$L__BB3_2;
	cvta.to.global.u64 	%rd2, %rd1;
	mul.wide.u32 	%rd3, %r1, 4;
	add.s64 	%rd4, %rd2, %rd3;
	mov.b32 	%r6, 0;
	st.global.u32 	[%rd4], %r6;
$L__BB3_2:
	ret;

}
	// .globl	_Z6dividePfPjjj
.visible .entry _Z6dividePfPjjj(
	.param .u64 .ptr .align 1 _Z6dividePfPjjj_param_0,
	.param .u64 .ptr .align 1 _Z6dividePfPjjj_param_1,
	.param .u32 _Z6dividePfPjjj_param_2,
	.param .u32 _Z6dividePfPjjj_param_3
)
{
	.reg .pred 	%p<13>;
	.reg .b32 	%r<66>;
	.reg .b32 	%f<60>;
	.reg .b64 	%rd<65>;

	ld.param.u64 	%rd3, [_Z6dividePfPjjj_param_0];
	ld.param.u64 	%rd2, [_Z6dividePfPjjj_param_1];
	ld.param.u32 	%r26, [_Z6dividePfPjjj_param_2];
	ld.param.u32 	%r25, [_Z6dividePfPjjj_param_3];
	cvta.to.global.u64 	%rd1, %rd3;
	mov.u32 	%r27, %ctaid.x;
	mov.u32 	%r28, %ntid.x;
	mov.u32 	%r29, %tid.x;
	mad.lo.s32 	%r1, %r27, %r28, %r29;
	setp.ge.u32 	%p1, %r1, %r26;
	@%p1 bra 	$L__BB4_14;
	cvta.to.global.u64 	%rd4, %rd2;
	mul.wide.u32 	%rd5, %r1, 4;
	add.s64 	%rd6, %rd4, %rd5;
	ld.global.u32 	%r2, [%rd6];
	setp.eq.s32 	%p2, %r2, 0;
	setp.eq.s32 	%p3, %r25, 0;
	or.pred  	%p4, %p2, %p3;
	@%p4 bra 	$L__BB4_14;
	mul.lo.s32 	%r3, %r25, %r1;
	cvt.rn.f32.u32 	%f1, %r2;
	add.s32 	%r31, %r25, -1;
	and.b32  	%r4, %r25, 15;
	setp.lt.u32 	%p5, %r31, 15;
	mov.b32 	%r62, 0;
	@%p5 bra 	$L__BB4_5;
	and.b32  	%r62, %r25, -16;
	neg.s32 	%r60, %r62;
	add.s32 	%r59, %r3, 7;
$L__BB4_4:
	.pragma "nounroll";
	add.s32 	%r32, %r59, -7;
	mul.wide.u32 	%rd7, %r32, 4;
	add.s64 	%rd8, %rd1, %rd7;
	ld.global.f32 	%f2, [%rd8];
	div.rn.f32 	%f3, %f2, %f1;
	st.global.f32 	[%rd8], %f3;
	add.s32 	%r33, %r59, -6;
	mul.wide.u32 	%rd9, %r33, 4;
	add.s64 	%rd10, %rd1, %rd9;
	ld.global.f32 	%f4, [%rd10];
	div.rn.f32 	%f5, %f4, %f1;
	st.global.f32 	[%rd10], %f5;
	add.s32 	%r34, %r59, -5;
	mul.wide.u32 	%rd11, %r34, 4;
	add.s64 	%rd12, %rd1, %rd11;
	ld.global.f32 	%f6, [%rd12];
	div.rn.f32 	%f7, %f6, %f1;
	st.global.f32 	[%rd12], %f7;
	add.s32 	%r35, %r59, -4;
	mul.wide.u32 	%rd13, %r35, 4;
	add.s64 	%rd14, %rd1, %rd13;
	ld.global.f32 	%f8, [%rd14];
	div.rn.f32 	%f9, %f8, %f1;
	st.global.f32 	[%rd14], %f9;
	add.s32 	%r36, %r59, -3;
	mul.wide.u32 	%rd15, %r36, 4;
	add.s64 	%rd16, %rd1, %rd15;
	ld.global.f32 	%f10, [%rd16];
	div.rn.f32 	%f11, %f10, %f1;
	st.global.f32 	[%rd16], %f11;
	add.s32 	%r37, %r59, -2;
	mul.wide.u32 	%rd17, %r37, 4;
	add.s64 	%rd18, %rd1, %rd17;
	ld.global.f32 	%f12, [%rd18];
	div.rn.f32 	%f13, %f12, %f1;
	st.global.f32 	[%rd18], %f13;
	add.s32 	%r38, %r59, -1;
	mul.wide.u32 	%rd19, %r38, 4;
	add.s64 	%rd20, %rd1, %rd19;
	ld.global.f32 	%f14, [%rd20];
	div.rn.f32 	%f15, %f14, %f1;
	st.global.f32 	[%rd20], %f15;
	add.s32 	%r39, %r59, 8;
	mul.wide.u32 	%rd21, %r59, 4;
	add.s64 	%rd22, %rd1, %rd21;
	ld.global.f32 	%f16, [%rd22];
	div.rn.f32 	%f17, %f16, %f1;
	st.global.f32 	[%rd22], %f17;
	add.s32 	%r40, %r59, 1;
	mul.wide.u32 	%rd23, %r40, 4;
	add.s64 	%rd24, %rd1, %rd23;
	ld.global.f32 	%f18, [%rd24];
	div.rn.f32 	%f19, %f18, %f1;
	st.global.f32 	[%rd24], %f19;
	add.s32 	%r41, %r59, 2;
	mul.wide.u32 	%rd25, %r41, 4;
	add.s64 	%rd26, %rd1, %rd25;
	ld.global.f32 	%f20, [%rd26];
	div.rn.f32 	%f21, %f20, %f1;
	st.global.f32 	[%rd26], %f21;
	add.s32 	%r42, %r59, 3;
	mul.wide.u32 	%rd27, %r42, 4;
	add.s64 	%rd28, %rd1, %rd27;
	ld.global.f32 	%f22, [%rd28];
	div.rn.f32 	%f23, %f22, %f1;
	st.global.f32 	[%rd28], %f23;
	add.s32 	%r43, %r59, 4;
	mul.wide.u32 	%rd29, %r43, 4;
	add.s64 	%rd30, %rd1, %rd29;
	ld.global.f32 	%f24, [%rd30];
	div.rn.f32 	%f25, %f24, %f1;
	st.global.f32 	[%rd30], %f25;
	add.s32 	%r44, %r59, 5;
	mul.wide.u32 	%rd31, %r44, 4;
	add.s64 	%rd32, %rd1, %rd31;
	ld.global.f32 	%f26, [%rd32];
	div.rn.f32 	%f27, %f26, %f1;
	st.global.f32 	[%rd32], %f27;
	add.s32 	%r45, %r59, 6;
	mul.wide.u32 	%rd33, %r45, 4;
	add.s64 	%rd34, %rd1, %rd33;
	ld.global.f32 	%f28, [%rd34];
	div.rn.f32 	%f29, %f28, %f1;
	st.global.f32 	[%rd34], %f29;
	add.s32 	%r46, %r59, 7;
	mul.wide.u32 	%rd35, %r46, 4;
	add.s64 	%rd36, %rd1, %rd35;
	ld.global.f32 	%f30, [%rd36];
	div.rn.f32 	%f31, %f30, %f1;
	st.global.f32 	[%rd36], %f31;
	mul.wide.u32 	%rd37, %r39, 4;
	add.s64 	%rd38, %rd1, %rd37;
	ld.global.f32 	%f32, [%rd38];
	div.rn.f32 	%f33, %f32, %f1;
	st.global.f32 	[%rd38], %f33;
	add.s32 	%r60, %r60, 16;
	add.s32 	%r59, %r59, 16;
	setp.ne.s32 	%p6, %r60, 0;
	@%p6 bra 	$L__BB4_4;
$L__BB4_5:
	setp.eq.s32 	%p7, %r4, 0;
	@%p7 bra 	$L__BB4_14;
	and.b32  	%r13, %r25, 7;
	setp.lt.u32 	%p8, %r4, 8;
	@%p8 bra 	$L__BB4_8;
	add.s32 	%r47, %r62, %r3;
	mul.wide.u32 	%rd39, %r47, 4;
	add.s64 	%rd40, %rd1, %rd39;
	ld.global.f32 	%f34, [%rd40];
	div.rn.f32 	%f35, %f34, %f1;
	st.global.f32 	[%rd40], %f35;
	add.s32 	%r48, %r47, 1;
	mul.wide.u32 	%rd41, %r48, 4;
	add.s64 	%rd42, %rd1, %rd41;
	ld.global.f32 	%f36, [%rd42];
	div.rn.f32 	%f37, %f36, %f1;
	st.global.f32 	[%rd42], %f37;
	add.s32 	%r49, %r47, 2;
	mul.wide.u32 	%rd43, %r49, 4;
	add.s64 	%rd44, %rd1, %rd43;
	ld.global.f32 	%f38, [%rd44];
	div.rn.f32 	%f39, %f38, %f1;
	st.global.f32 	[%rd44], %f39;
	add.s32 	%r50, %r47, 3;
	mul.wide.u32 	%rd45, %r50, 4;
	add.s64 	%rd46, %rd1, %rd45;
	ld.global.f32 	%f40, [%rd46];
	div.rn.f32 	%f41, %f40, %f1;
	st.global.f32 	[%rd46], %f41;
	add.s32 	%r51, %r47, 4;
	mul.wide.u32 	%rd47, %r51, 4;
	add.s64 	%rd48, %rd1, %rd47;
	ld.global.f32 	%f42, [%rd48];
	div.rn.f32 	%f43, %f42, %f1;
	st.global.f32 	[%rd48], %f43;
	add.s32 	%r52, %r47, 5;
	mul.wide.u32 	%rd49, %r52, 4;
	add.s64 	%rd50, %rd1, %rd49;
	ld.global.f32 	%f44, [%rd50];
	div.rn.f32 	%f45, %f44, %f1;
	st.global.f32 	[%rd50], %f45;
	add.s32 	%r53, %r47, 6;
	mul.wide.u32 	%rd51, %r53, 4;
	add.s64 	%rd52, %rd1, %rd51;
	ld.global.f32 	%f46, [%rd52];
	div.rn.f32 	%f47, %f46, %f1;
	st.global.f32 	[%rd52], %f47;
	add.s32 	%r54, %r47, 7;
	mul.wide.u32 	%rd53, %r54, 4;
	add.s64 	%rd54, %rd1, %rd53;
	ld.global.f32 	%f48, [%rd54];
	div.rn.f32 	%f49, %f48, %f1;
	st.global.f32 	[%rd54], %f49;
	add.s32 	%r62, %r62, 8;
$L__BB4_8:
	setp.eq.s32 	%p9, %r13, 0;
	@%p9 bra 	$L__BB4_14;
	and.b32  	%r16, %r25, 3;
	setp.lt.u32 	%p10, %r13, 4;
	@%p10 bra 	$L__BB4_11;
	add.s32 	%r55, %r62, %r3;
	mul.wide.u32 	%rd55, %r55, 4;
	add.s64 	%rd56, %rd1, %rd55;
	ld.global.f32 	%f50, [%rd56];
	div.rn.f32 	%f51, %f50, %f1;
	st.global.f32 	[%rd56], %f51;
	add.s32 	%r56, %r55, 1;
	mul.wide.u32 	%rd57, %r56, 4;
	add.s64 	%rd58, %rd1, %rd57;
	ld.global.f32 	%f52, [%rd58];
	div.rn.f32 	%f53, %f52, %f1;
	st.global.f32 	[%rd58], %f53;
	add.s32 	%r57, %r55, 2;
	mul.wide.u32 	%rd59, %r57, 4;
	add.s64 	%rd60, %rd1, %rd59;
	ld.global.f32 	%f54, [%rd60];
	div.rn.f32 	%f55, %f54, %f1;
	st.global.f32 	[%rd60], %f55;
	add.s32 	%r58, %r55, 3;
	mul.wide.u32 	%rd61, %r58, 4;
	add.s64 	%rd62, %rd1, %rd61;
	ld.global.f32 	%f56, [%rd62];
	div.rn.f32 	%f57, %f56, %f1;
	st.global.f32 	[%rd62], %f57;
	add.s32 	%r62, %r62, 4;
$L__BB4_11:
	setp.eq.s32 	%p11, %r16, 0;
	@%p11 bra 	$L__BB4_14;
	add.s32 	%r65, %r62, %r3;
	neg.s32 	%r64, %r16;
$L__BB4_13:
	.pragma "nounroll";
	mul.wide.u32 	%rd63, %r65, 4;
	add.s64 	%rd64, %rd1, %rd63;
	ld.global.f32 	%f58, [%rd64];
	div.rn.f32 	%f59, %f58, %f1;
	st.global.f32 	[%rd64], %f59;
	add.s32 	%r65, %r65, 1;
	add.s32 	%r64, %r64, 1;
	setp.ne.s32 	%p12, %r64, 0;
	@%p12 bra 	$L__BB4_13;
$L__BB4_14:
	ret;

}


// ===== COMPILED SASS (sm_100) =====

	.target	sm_100

	.elftype	@"ET_EXEC"


//--------------------- .note.nv.tkinfo           --------------------------
	.section	.note.nv.tkinfo,"",@"SHT_NOTE"
	.sectionflags	@"SHF_NOTE_NV_TKINFO"
	.tkinfo
        /*0018*/ 	.word	0x00000002
        /*0030*/ 	.string	""
        /*0030*/ 	.string	"ptxas"
        /*0030*/ 	.string	"Cuda compilation tools, release 13.0, V13.0.88"
        /*0030*/ 	.string	"Build cuda_13.0.r13.0/compiler.36424714_0"
        /*0030*/ 	.string	"-arch sm_100 -m 64 "



//--------------------- .note.nv.cuinfo           --------------------------
	.section	.note.nv.cuinfo,"",@"SHT_NOTE"
	.sectionflags	@"SHF_NOTE_NV_CUINFO"
        /*0018*/ 	.short	0x0002
        /*001a*/ 	.short	0x0064
        /*001c*/ 	.short	0x0082
	.zero		2


//--------------------- .nv.info                  --------------------------
	.section	.nv.info,"",@"SHT_CUDA_INFO"
	.align	4


	//----- nvinfo : EIATTR_REGCOUNT
	.align		4
        /*0000*/ 	.byte	0x04, 0x2f
        /*0002*/ 	.short	(.L_1 - .L_0)
	.align		4
.L_0:
        /*0004*/ 	.word	index@(_Z13assign_pointsPfS_Pj6Params)
        /*0008*/ 	.word	0x00000020


	//----- nvinfo : EIATTR_FRAME_SIZE
	.align		4
.L_1:
        /*000c*/ 	.byte	0x04, 0x11
        /*000e*/ 	.short	(.L_3 - .L_2)
	.align		4
.L_2:
        /*0010*/ 	.word	index@(_Z13assign_pointsPfS_Pj6Params)
        /*0014*/ 	.word	0x00000000


	//----- nvinfo : EIATTR_REGCOUNT
	.align		4
.L_3:
        /*0018*/ 	.byte	0x04, 0x2f
        /*001a*/ 	.short	(.L_5 - .L_4)
	.align		4
.L_4:
        /*001c*/ 	.word	index@(_Z16update_centroidsPfPjS_S0_6Params)
        /*0020*/ 	.word	0x00000020


	//----- nvinfo : EIATTR_FRAME_SIZE
	.align		4
.L_5:
        /*0024*/ 	.byte	0x04, 0x11
        /*0026*/ 	.short	(.L_7 - .L_6)
	.align		4
.L_6:
        /*0028*/ 	.word	index@(_Z16update_centroidsPfPjS_S0_6Params)
        /*002c*/ 	.word	0x00000000


	//----- nvinfo : EIATTR_REGCOUNT
	.align		4
.L_7:
        /*0030*/ 	.byte	0x04, 0x2f
        /*0032*/ 	.short	(.L_9 - .L_8)
	.align		4
.L_8:
        /*0034*/ 	.word	index@(_Z11set_to_zeroPfj)
        /*0038*/ 	.word	0x00000008


	//----- nvinfo : EIATTR_FRAME_SIZE
	.align		4
.L_9:
        /*003c*/ 	.byte	0x04, 0x11
        /*003e*/ 	.short	(.L_11 - .L_10)
	.align		4
.L_10:
        /*0040*/ 	.word	index@(_Z11set_to_zeroPfj)
        /*0044*/ 	.word	0x00000000


	//----- nvinfo : EIATTR_REGCOUNT
	.align		4
.L_11:
        /*0048*/ 	.byte	0x04, 0x2f
        /*004a*/ 	.short	(.L_13 - .L_12)
	.align		4
.L_12:
        /*004c*/ 	.word	index@(_Z11set_to_zeroPjj)
        /*0050*/ 	.word	0x00000008


	//----- nvinfo : EIATTR_FRAME_SIZE
	.align		4
.L_13:
        /*0054*/ 	.byte	0x04, 0x11
        /*0056*/ 	.short	(.L_15 - .L_14)
	.align		4
.L_14:
        /*0058*/ 	.word	index@(_Z11set_to_zeroPjj)
        /*005c*/ 	.word	0x00000000


	//----- nvinfo : EIATTR_REGCOUNT
	.align		4
.L_15:
        /*0060*/ 	.byte	0x04, 0x2f
        /*0062*/ 	.short	(.L_17 - .L_16)
	.align		4
.L_16:
        /*0064*/ 	.word	index@(_Z6dividePfPjjj)
        /*0068*/ 	.word	0x0000001a


	//----- nvinfo : EIATTR_FRAME_SIZE
	.align		4
.L_17:
        /*006c*/ 	.byte	0x04, 0x11
        /*006e*/ 	.short	(.L_19 - .L_18)
	.align		4
.L_18:
        /*0070*/ 	.word	index@($__internal_0_$__cuda_sm3x_div_rn_noftz_f32_slowpath)
        /*0074*/ 	.word	0x00000000


	//----- nvinfo : EIATTR_FRAME_SIZE
	.align		4
.L_19:
        /*0078*/ 	.byte	0x04, 0x11
        /*007a*/ 	.short	(.L_21 - .L_20)
	.align		4
.L_20:
        /*007c*/ 	.word	index@(_Z6dividePfPjjj)
        /*0080*/ 	.word	0x00000000


	//----- nvinfo : EIATTR_MIN_STACK_SIZE
	.align		4
.L_21:
        /*0084*/ 	.byte	0x04, 0x12
        /*0086*/ 	.short	(.L_23 - .L_22)
	.align		4
.L_22:
        /*0088*/ 	.word	index@(_Z6dividePfPjjj)
        /*008c*/ 	.word	0x00000000


	//----- nvinfo : EIATTR_MIN_STACK_SIZE
	.align		4
.L_23:
        /*0090*/ 	.byte	0x04, 0x12
        /*0092*/ 	.short	(.L_25 - .L_24)
	.align		4
.L_24:
        /*0094*/ 	.word	index@(_Z11set_to_zeroPjj)
        /*0098*/ 	.word	0x00000000


	//----- nvinfo : EIATTR_MIN_STACK_SIZE
	.align		4
.L_25:
        /*009c*/ 	.byte	0x04, 0x12
        /*009e*/ 	.short	(.L_27 - .L_26)
	.align		4
.L_26:
        /*00a0*/ 	.word	index@(_Z11set_to_zeroPfj)
        /*00a4*/ 	.word	0x00000000


	//----- nvinfo : EIATTR_MIN_STACK_SIZE
	.align		4
.L_27:
        /*00a8*/ 	.byte	0x04, 0x12
        /*00aa*/ 	.short	(.L_29 - .L_28)
	.align		4
.L_28:
        /*00ac*/ 	.word	index@(_Z16update_centroidsPfPjS_S0_6Params)
        /*00b0*/ 	.word	0x00000000


	//----- nvinfo : EIATTR_MIN_STACK_SIZE
	.align		4
.L_29:
        /*00b4*/ 	.byte	0x04, 0x12
        /*00b6*/ 	.short	(.L_31 - .L_30)
	.align		4
.L_30:
        /*00b8*/ 	.word	index@(_Z13assign_pointsPfS_Pj6Params)
        /*00bc*/ 	.word	0x00000000
.L_31:


//--------------------- .nv.compat                --------------------------
	.section	.nv.compat,"",@"SHT_CUDA_COMPAT_INFO"
	.align	4
        /*0000*/ 	.byte	0x02, 0x09, 0x00, 0x00, 0x02, 0x02, 0x01, 0x00, 0x02, 0x05, 0x05, 0x00, 0x03, 0x07, 0x01, 0x01
        /*0010*/ 	.byte	0x02, 0x03, 0x00, 0x00, 0x02, 0x06, 0x01, 0x00, 0x04, 0x0b, 0x08, 0x00, 0x01, 0x00, 0x00, 0x00
        /*0020*/ 	.byte	0x00, 0x00, 0x00, 0x00


//--------------------- .nv.info._Z6dividePfPjjj  --------------------------
	.section	.nv.info._Z6dividePfPjjj,"",@"SHT_CUDA_INFO"
	.sectionflags	@""
	.align	4


	//----- nvinfo : EIATTR_CUDA_API_VERSION
	.align		4
        /*0000*/ 	.byte	0x04, 0x37
        /*0002*/ 	.short	(.L_33 - .L_32)
.L_32:
        /*0004*/ 	.word	0x00000082


	//----- nvinfo : EIATTR_KPARAM_INFO
	.align		4
.L_33:
        /*0008*/ 	.byte	0x04, 0x17
        /*000a*/ 	.short	(.L_35 - .L_34)
.L_34:
        /*000c*/ 	.word	0x00000000
        /*0010*/ 	.short	0x0003
        /*0012*/ 	.short	0x0014
        /*0014*/ 	.byte	0x00, 0xf0, 0x11, 0x00


	//----- nvinfo : EIATTR_KPARAM_INFO
	.align		4
.L_35:
        /*0018*/ 	.byte	0x04, 0x17
        /*001a*/ 	.short	(.L_37 - .L_36)
.L_36:
        /*001c*/ 	.word	0x00000000
        /*0020*/ 	.short	0x0002
        /*0022*/ 	.short	0x0010
        /*0024*/ 	.byte	0x00, 0xf0, 0x11, 0x00


	//----- nvinfo : EIATTR_KPARAM_INFO
	.align		4
.L_37:
        /*0028*/ 	.byte	0x04, 0x17
        /*002a*/ 	.short	(.L_39 - .L_38)
.L_38:
        /*002c*/ 	.word	0x00000000
        /*0030*/ 	.short	0x0001
        /*0032*/ 	.short	0x0008
        /*0034*/ 	.byte	0x00, 0xf5, 0x21, 0x00


	//----- nvinfo : EIATTR_KPARAM_INFO
	.align		4
.L_39:
        /*0038*/ 	.byte	0x04, 0x17
        /*003a*/ 	.short	(.L_41 - .L_40)
.L_40:
        /*003c*/ 	.word	0x00000000
        /*0040*/ 	.short	0x0000
        /*0042*/ 	.short	0x0000
        /*0044*/ 	.byte	0x00, 0xf5, 0x21, 0x00


	//----- nvinfo : EIATTR_SPARSE_MMA_MASK
	.align		4
.L_41:
        /*0048*/ 	.byte	0x03, 0x50
        /*004a*/ 	.short	0x0000


	//----- nvinfo : EIATTR_MAXREG_COUNT
	.align		4
        /*004c*/ 	.byte	0x03, 0x1b
        /*004e*/ 	.short	0x00ff


	//----- nvinfo : EIATTR_MERCURY_ISA_VERSION
	.align		4
        /*0050*/ 	.byte	0x03, 0x5f
        /*0052*/ 	.short	0x0101


	//----- nvinfo : EIATTR_VRC_CTA_INIT_COUNT
	.align		4
        /*0054*/ 	.byte	0x02, 0x4a
	.zero		1
	.zero		1


	//----- nvinfo : EIATTR_EXIT_INSTR_OFFSETS
	.align		4
        /*0058*/ 	.byte	0x04, 0x1c
        /*005a*/ 	.short	(.L_43 - .L_42)


	//   ....[0]....
.L_42:
        /*005c*/ 	.word	0x00000070


	//   ....[1]....
        /*0060*/ 	.word	0x000000f0


	//   ....[2]....
        /*0064*/ 	.word	0x000013c0


	//   ....[3]....
        /*0068*/ 	.word	0x00001da0


	//   ....[4]....
        /*006c*/ 	.word	0x000022c0


	//   ....[5]....
        /*0070*/ 	.word	0x00002450


	//----- nvinfo : EIATTR_CRS_STACK_SIZE
	.align		4
.L_43:
        /*0074*/ 	.byte	0x04, 0x1e
        /*0076*/ 	.short	(.L_45 - .L_44)
.L_44:
        /*0078*/ 	.word	0x00000000


	//----- nvinfo : EIATTR_CBANK_PARAM_SIZE
	.align		4
.L_45:
        /*007c*/ 	.byte	0x03, 0x19
        /*007e*/ 	.short	0x0018


	//----- nvinfo : EIATTR_PARAM_CBANK
	.align		4
        /*0080*/ 	.byte	0x04, 0x0a
        /*0082*/ 	.short	(.L_47 - .L_46)
	.align		4
.L_46:
        /*0084*/ 	.word	index@(.nv.constant0._Z6dividePfPjjj)
        /*0088*/ 	.short	0x0380
        /*008a*/ 	.short	0x0018


	//----- nvinfo : EIATTR_SW_WAR
	.align		4
.L_47:
        /*008c*/ 	.byte	0x04, 0x36
        /*008e*/ 	.short	(.L_49 - .L_48)
.L_48:
        /*0090*/ 	.word	0x00000008
.L_49:


//--------------------- .nv.info._Z11set_to_zeroPjj --------------------------
	.section	.nv.info._Z11set_to_zeroPjj,"",@"SHT_CUDA_INFO"
	.sectionflags	@""
	.align	4


	//----- nvinfo : EIATTR_CUDA_API_VERSION
	.align		4
        /*0000*/ 	.byte	0x04, 0x37
        /*0002*/ 	.short	(.L_51 - .L_50)
.L_50:
        /*0004*/ 	.word	0x00000082


	//----- nvinfo : EIATTR_KPARAM_INFO
	.align		4
.L_51:
        /*0008*/ 	.byte	0x04, 0x17
        /*000a*/ 	.short	(.L_53 - .L_52)
.L_52:
        /*000c*/ 	.word	0x00000000
        /*0010*/ 	.short	0x0001
        /*0012*/ 	.short	0x0008
        /*0014*/ 	.byte	0x00, 0xf0, 0x11, 0x00


	//----- nvinfo : EIATTR_KPARAM_INFO
	.align		4
.L_53:
        /*0018*/ 	.byte	0x04, 0x17
        /*001a*/ 	.short	(.L_55 - .L_54)
.L_54:
        /*001c*/ 	.word	0x00000000
        /*0020*/ 	.short	0x0000
        /*0022*/ 	.short	0x0000
        /*0024*/ 	.byte	0x00, 0xf5, 0x21, 0x00


	//----- nvinfo : EIATTR_SPARSE_MMA_MASK
	.align		4
.L_55:
        /*0028*/ 	.byte	0x03, 0x50
        /*002a*/ 	.short	0x0000


	//----- nvinfo : EIATTR_MAXREG_COUNT
	.align		4
        /*002c*/ 	.byte	0x03, 0x1b
        /*002e*/ 	.short	0x00ff


	//----- nvinfo : EIATTR_MERCURY_ISA_VERSION
	.align		4
        /*0030*/ 	.byte	0x03, 0x5f
        /*0032*/ 	.short	0x0101


	//----- nvinfo : EIATTR_VRC_CTA_INIT_COUNT
	.align		4
        /*0034*/ 	.byte	0x02, 0x4a
	.zero		1
	.zero		1


	//----- nvinfo : EIATTR_EXIT_INSTR_OFFSETS
	.align		4
        /*0038*/ 	.byte	0x04, 0x1c
        /*003a*/ 	.short	(.L_57 - .L_56)


	//   ....[0]....
.L_56:
        /*003c*/ 	.word	0x00000070


	//   ....[1]....
        /*0040*/ 	.word	0x000000c0


	//----- nvinfo : EIATTR_CBANK_PARAM_SIZE
	.align		4
.L_57:
        /*0044*/ 	.byte	0x03, 0x19
        /*0046*/ 	.short	0x000c


	//----- nvinfo : EIATTR_PARAM_CBANK
	.align		4
        /*0048*/ 	.byte	0x04, 0x0a
        /*004a*/ 	.short	(.L_59 - .L_58)
	.align		4
.L_58:
        /*004c*/ 	.word	index@(.nv.constant0._Z11set_to_zeroPjj)
        /*0050*/ 	.short	0x0380
        /*0052*/ 	.short	0x000c


	//----- nvinfo : EIATTR_SW_WAR
	.align		4
.L_59:
        /*0054*/ 	.byte	0x04, 0x36
        /*0056*/ 	.short	(.L_61 - .L_60)
.L_60:
        /*0058*/ 	.word	0x00000008
.L_61:


//--------------------- .nv.info._Z11set_to_zeroPfj --------------------------
	.section	.nv.info._Z11set_to_zeroPfj,"",@"SHT_CUDA_INFO"
	.sectionflags	@""
	.align	4


	//----- nvinfo : EIATTR_CUDA_API_VERSION
	.align		4
        /*0000*/ 	.byte	0x04, 0x37
        /*0002*/ 	.short	(.L_63 - .L_62)
.L_62:
        /*0004*/ 	.word	0x00000082


	//----- nvinfo : EIATTR_KPARAM_INFO
	.align		4
.L_63:
        /*0008*/ 	.byte	0x04, 0x17
        /*000a*/ 	.short	(.L_65 - .L_64)
.L_64:
        /*000c*/ 	.word	0x00000000
        /*0010*/ 	.short	0x0001
        /*0012*/ 	.short	0x0008
        /*0014*/ 	.byte	0x00, 0xf0, 0x11, 0x00


	//----- nvinfo : EIATTR_KPARAM_INFO
	.align		4
.L_65:
        /*0018*/ 	.byte	0x04, 0x17
        /*001a*/ 	.short	(.L_67 - .L_66)
.L_66:
        /*001c*/ 	.word	0x00000000
        /*0020*/ 	.short	0x0000
        /*0022*/ 	.short	0x0000
        /*0024*/ 	.byte	0x00, 0xf5, 0x21, 0x00


	//----- nvinfo : EIATTR_SPARSE_MMA_MASK
	.align		4
.L_67:
        /*0028*/ 	.byte	0x03, 0x50
        /*002a*/ 	.short	0x0000


	//----- nvinfo : EIATTR_MAXREG_COUNT
	.align		4
        /*002c*/ 	.byte	0x03, 0x1b
        /*002e*/ 	.short	0x00ff


	//----- nvinfo : EIATTR_MERCURY_ISA_VERSION
	.align		4
        /*0030*/ 	.byte	0x03, 0x5f
        /*0032*/ 	.short	0x0101


	//----- nvinfo : EIATTR_VRC_CTA_INIT_COUNT
	.align		4
        /*0034*/ 	.byte	0x02, 0x4a
	.zero		1
	.zero		1


	//----- nvinfo : EIATTR_EXIT_INSTR_OFFSETS
	.align		4
        /*0038*/ 	.byte	0x04, 0x1c
        /*003a*/ 	.short	(.L_69 - .L_68)


	//   ....[0]....
.L_68:
        /*003c*/ 	.word	0x00000070


	//   ....[1]....
        /*0040*/ 	.word	0x000000c0


	//----- nvinfo : EIATTR_CBANK_PARAM_SIZE
	.align		4
.L_69:
        /*0044*/ 	.byte	0x03, 0x19
        /*0046*/ 	.short	0x000c


	//----- nvinfo : EIATTR_PARAM_CBANK
	.align		4
        /*0048*/ 	.byte	0x04, 0x0a
        /*004a*/ 	.short	(.L_71 - .L_70)
	.align		4
.L_70:
        /*004c*/ 	.word	index@(.nv.constant0._Z11set_to_zeroPfj)
        /*0050*/ 	.short	0x0380
        /*0052*/ 	.short	0x000c


	//----- nvinfo : EIATTR_SW_WAR
	.align		4
.L_71:
        /*0054*/ 	.byte	0x04, 0x36
        /*0056*/ 	.short	(.L_73 - .L_72)
.L_72:
        /*0058*/ 	.word	0x00000008
.L_73:


//--------------------- .nv.info._Z16update_centroidsPfPjS_S0_6Params --------------------------
	.section	.nv.info._Z16update_centroidsPfPjS_S0_6Params,"",@"SHT_CUDA_INFO"
	.sectionflags	@""
	.align	4


	//----- nvinfo : EIATTR_CUDA_API_VERSION
	.align		4
        /*0000*/ 	.byte	0x04, 0x37
        /*0002*/ 	.short	(.L_75 - .L_74)
.L_74:
        /*0004*/ 	.word	0x00000082


	//----- nvinfo : EIATTR_KPARAM_INFO
	.align		4
.L_75:
        /*0008*/ 	.byte	0x04, 0x17
        /*000a*/ 	.short	(.L_77 - .L_76)
.L_76:
        /*000c*/ 	.word	0x00000000
        /*0010*/ 	.short	0x0004
        /*0012*/ 	.short	0x0020
        /*0014*/ 	.byte	0x00, 0xf0, 0x31, 0x00


	//----- nvinfo : EIATTR_KPARAM_INFO
	.align		4
.L_77:
        /*0018*/ 	.byte	0x04, 0x17
        /*001a*/ 	.short	(.L_79 - .L_78)
.L_78:
        /*001c*/ 	.word	0x00000000
        /*0020*/ 	.short	0x0003
        /*0022*/ 	.short	0x0018
        /*0024*/ 	.byte	0x00, 0xf5, 0x21, 0x00


	//----- nvinfo : EIATTR_KPARAM_INFO
	.align		4
.L_79:
        /*0028*/ 	.byte	0x04, 0x17
        /*002a*/ 	.short	(.L_81 - .L_80)
.L_80:
        /*002c*/ 	.word	0x00000000
        /*0030*/ 	.short	0x0002
        /*0032*/ 	.short	0x0010
        /*0034*/ 	.byte	0x00, 0xf5, 0x21, 0x00


	//----- nvinfo : EIATTR_KPARAM_INFO
	.align		4
.L_81:
        /*0038*/ 	.byte	0x04, 0x17
        /*003a*/ 	.short	(.L_83 - .L_82)
.L_82:
        /*003c*/ 	.word	0x00000000
        /*0040*/ 	.short	0x0001
        /*0042*/ 	.short	0x0008
        /*0044*/ 	.byte	0x00, 0xf5, 0x21, 0x00


	//----- nvinfo : EIATTR_KPARAM_INFO
	.align		4
.L_83:
        /*0048*/ 	.byte	0x04, 0x17
        /*004a*/ 	.short	(.L_85 - .L_84)
.L_84:
        /*004c*/ 	.word	0x00000000
        /*0050*/ 	.short	0x0000
        /*0052*/ 	.short	0x0000
        /*0054*/ 	.byte	0x00, 0xf5, 0x21, 0x00


	//----- nvinfo : EIATTR_SPARSE_MMA_MASK
	.align		4
.L_85:
        /*0058*/ 	.byte	0x03, 0x50
        /*005a*/ 	.short	0x0000


	//----- nvinfo : EIATTR_MAXREG_COUNT
	.align		4
        /*005c*/ 	.byte	0x03, 0x1b
        /*005e*/ 	.short	0x00ff


	//----- nvinfo : EIATTR_NUM_BARRIERS
	.align		4
        /*0060*/ 	.byte	0x02, 0x4c
        /*0062*/ 	.byte	0x01
	.zero		1


	//----- nvinfo : EIATTR_MERCURY_ISA_VERSION
	.align		4
        /*0064*/ 	.byte	0x03, 0x5f
        /*0066*/ 	.short	0x0101


	//----- nvinfo : EIATTR_VRC_CTA_INIT_COUNT
	.align		4
        /*0068*/ 	.byte	0x02, 0x4a
	.zero		1
	.zero		1


	//----- nvinfo : EIATTR_EXIT_INSTR_OFFSETS
	.align		4
        /*006c*/ 	.byte	0x04, 0x1c
        /*006e*/ 	.short	(.L_87 - .L_86)


	//   ....[0]....
.L_86:
        /*0070*/ 	.word	0x00001bf0


	//   ....[1]....
        /*0074*/ 	.word	0x00001ce0


	//   ....[2]....
        /*0078*/ 	.word	0x000023d0


	//----- nvinfo : EIATTR_CRS_STACK_SIZE
	.align		4
.L_87:
        /*007c*/ 	.byte	0x04, 0x1e
        /*007e*/ 	.short	(.L_89 - .L_88)
.L_88:
        /*0080*/ 	.word	0x00000000


	//----- nvinfo : EIATTR_CBANK_PARAM_SIZE
	.align		4
.L_89:
        /*0084*/ 	.byte	0x03, 0x19
        /*0086*/ 	.short	0x002c


	//----- nvinfo : EIATTR_PARAM_CBANK
	.align		4
        /*0088*/ 	.byte	0x04, 0x0a
        /*008a*/ 	.short	(.L_91 - .L_90)
	.align		4
.L_90:
        /*008c*/ 	.word	index@(.nv.constant0._Z16update_centroidsPfPjS_S0_6Params)
        /*0090*/ 	.short	0x0380
        /*0092*/ 	.short	0x002c


	//----- nvinfo : EIATTR_SW_WAR
	.align		4
.L_91:
        /*0094*/ 	.byte	0x04, 0x36
        /*0096*/ 	.short	(.L_93 - .L_92)
.L_92:
        /*0098*/ 	.word	0x00000008
.L_93:


//--------------------- .nv.info._Z13assign_pointsPfS_Pj6Params --------------------------
	.section	.nv.info._Z13assign_pointsPfS_Pj6Params,"",@"SHT_CUDA_INFO"
	.sectionflags	@""
	.align	4


	//----- nvinfo : EIATTR_CUDA_API_VERSION
	.align		4
        /*0000*/ 	.byte	0x04, 0x37
        /*0002*/ 	.short	(.L_95 - .L_94)
.L_94:
        /*0004*/ 	.word	0x00000082


	//----- nvinfo : EIATTR_KPARAM_INFO
	.align		4
.L_95:
        /*0008*/ 	.byte	0x04, 0x17
        /*000a*/ 	.short	(.L_97 - .L_96)
.L_96:
        /*000c*/ 	.word	0x00000000
        /*0010*/ 	.short	0x0003
        /*0012*/ 	.short	0x0018
        /*0014*/ 	.byte	0x00, 0xf0, 0x31, 0x00


	//----- nvinfo : EIATTR_KPARAM_INFO
	.align		4
.L_97:
        /*0018*/ 	.byte	0x04, 0x17
        /*001a*/ 	.short	(.L_99 - .L_98)
.L_98:
        /*001c*/ 	.word	0x00000000
        /*0020*/ 	.short	0x0002
        /*0022*/ 	.short	0x0010
        /*0024*/ 	.byte	0x00, 0xf5, 0x21, 0x00


	//----- nvinfo : EIATTR_KPARAM_INFO
	.align		4
.L_99:
        /*0028*/ 	.byte	0x04, 0x17
        /*002a*/ 	.short	(.L_101 - .L_100)
.L_100:
        /*002c*/ 	.word	0x00000000
        /*0030*/ 	.short	0x0001
        /*0032*/ 	.short	0x0008
        /*0034*/ 	.byte	0x00, 0xf5, 0x21, 0x00


	//----- nvinfo : EIATTR_KPARAM_INFO
	.align		4
.L_101:
        /*0038*/ 	.byte	0x04, 0x17
        /*003a*/ 	.short	(.L_103 - .L_102)
.L_102:
        /*003c*/ 	.word	0x00000000
        /*0040*/ 	.short	0x0000
        /*0042*/ 	.short	0x0000
        /*0044*/ 	.byte	0x00, 0xf5, 0x21, 0x00


	//----- nvinfo : EIATTR_SPARSE_MMA_MASK
	.align		4
.L_103:
        /*0048*/ 	.byte	0x03, 0x50
        /*004a*/ 	.short	0x0000


	//----- nvinfo : EIATTR_MAXREG_COUNT
	.align		4
        /*004c*/ 	.byte	0x03, 0x1b
        /*004e*/ 	.short	0x00ff


	//----- nvinfo : EIATTR_NUM_BARRIERS
	.align		4
        /*0050*/ 	.byte	0x02, 0x4c
        /*0052*/ 	.byte	0x01
	.zero		1


	//----- nvinfo : EIATTR_MERCURY_ISA_VERSION
	.align		4
        /*0054*/ 	.byte	0x03, 0x5f
        /*0056*/ 	.short	0x0101


	//----- nvinfo : EIATTR_VRC_CTA_INIT_COUNT
	.align		4
        /*0058*/ 	.byte	0x02, 0x4a
	.zero		1
	.zero		1


	//----- nvinfo : EIATTR_EXIT_INSTR_OFFSETS
	.align		4
        /*005c*/ 	.byte	0x04, 0x1c
        /*005e*/ 	.short	(.L_105 - .L_104)


	//   ....[0]....
.L_104:
        /*0060*/ 	.word	0x00001750


	//   ....[1]....
        /*0064*/ 	.word	0x00002500


	//   ....[2]....
        /*0068*/ 	.word	0x00002520


	//----- nvinfo : EIATTR_CRS_STACK_SIZE
	.align		4
.L_105:
        /*006c*/ 	.byte	0x04, 0x1e
        /*006e*/ 	.short	(.L_107 - .L_106)
.L_106:
        /*0070*/ 	.word	0x00000000


	//----- nvinfo : EIATTR_CBANK_PARAM_SIZE
	.align		4
.L_107:
        /*0074*/ 	.byte	0x03, 0x19
        /*0076*/ 	.short	0x0024


	//----- nvinfo : EIATTR_PARAM_CBANK
	.align		4
        /*0078*/ 	.byte	0x04, 0x0a
        /*007a*/ 	.short	(.L_109 - .L_108)
	.align		4
.L_108:
        /*007c*/ 	.word	index@(.nv.constant0._Z13assign_pointsPfS_Pj6Params)
        /*0080*/ 	.short	0x0380
        /*0082*/ 	.short	0x0024


	//----- nvinfo : EIATTR_SW_WAR
	.align		4
.L_109:
        /*0084*/ 	.byte	0x04, 0x36
        /*0086*/ 	.short	(.L_111 - .L_110)
.L_110:
        /*0088*/ 	.word	0x00000008
.L_111:


//--------------------- .nv.callgraph             --------------------------
	.section	.nv.callgraph,"",@"SHT_CUDA_CALLGRAPH"
	.align	4
	.sectionentsize	8
	.align		4
        /*0000*/ 	.word	0x00000000
	.align		4
        /*0004*/ 	.word	0xffffffff
	.align		4
        /*0008*/ 	.word	0x00000000
	.align		4
        /*000c*/ 	.word	0xfffffffe
	.align		4
        /*0010*/ 	.word	0x00000000
	.align		4
        /*0014*/ 	.word	0xfffffffd
	.align		4
        /*0018*/ 	.word	0x00000000
	.align		4
        /*001c*/ 	.word	0xfffffffc


//--------------------- .text._Z6dividePfPjjj     --------------------------
	.section	.text._Z6dividePfPjjj,"ax",@progbits
	.align	128
        .global         _Z6dividePfPjjj
        .type           _Z6dividePfPjjj,@function
        .size           _Z6dividePfPjjj,(.L_x_212 - _Z6dividePfPjjj)
        .other          _Z6dividePfPjjj,@"STO_CUDA_ENTRY STV_DEFAULT"
_Z6dividePfPjjj:
.text._Z6dividePfPjjj:
[----:B------:R-:W-:Y:S01]  /*0000*/  LDC R1, c[0x0][0x37c] ;  /* 0x0000df00ff017b82 */ /* 0x000fe20000000800 */
[----:B------:R-:W0:Y:S07]  /*0010*/  S2R R3, SR_TID.X ;  /* 0x0000000000037919 */ /* 0x000e2e0000002100 */
[----:B------:R-:W0:Y:S01]  /*0020*/  S2UR UR4, SR_CTAID.X ;  /* 0x00000000000479c3 */ /* 0x000e220000002500 */
[----:B------:R-:W1:Y:S07]  /*0030*/  LDCU UR5, c[0x0][0x390] ;  /* 0x00007200ff0577ac */ /* 0x000e6e0008000800 */
[----:B------:R-:W0:Y:S02]  /*0040*/  LDC R8, c[0x0][0x360] ;  /* 0x0000d800ff087b82 */ /* 0x000e240000000800 */
[----:B0-----:R-:W-:-:S05]  /*0050*/  IMAD R8, R8, UR4, R3 ;  /* 0x0000000408087c24 */ /* 0x001fca000f8e0203 */
[----:B-1----:R-:W-:-:S13]  /*0060*/  ISETP.GE.U32.AND P0, PT, R8, UR5, PT ;  /* 0x0000000508007c0c */ /* 0x002fda000bf06070 */
[----:B------:R-:W-:Y:S05]  /*0070*/  @P0 EXIT ;  /* 0x000000000000094d */ /* 0x000fea0003800000 */
[----:B------:R-:W0:Y:S01]  /*0080*/  LDC.64 R2, c[0x0][0x388] ;  /* 0x0000e200ff027b82 */ /* 0x000e220000000a00 */
[----:B------:R-:W1:Y:S07]  /*0090*/  LDCU.64 UR6, c[0x0][0x358] ;  /* 0x00006b00ff0677ac */ /* 0x000e6e0008000a00 */
[----:B------:R-:W2:Y:S01]  /*00a0*/  LDC R9, c[0x0][0x394] ;  /* 0x0000e500ff097b82 */ /* 0x000ea20000000800 */
[----:B0-----:R-:W-:-:S06]  /*00b0*/  IMAD.WIDE.U32 R2, R8, 0x4, R2 ;  /* 0x0000000408027825 */ /* 0x001fcc00078e0002 */
[----:B-1----:R-:W3:Y:S01]  /*00c0*/  LDG.E R2, desc[UR6][R2.64] ;  /* 0x0000000602027981 */ /* 0x002ee2000c1e1900 */
[----:B--2---:R-:W-:-:S04]  /*00d0*/  ISETP.NE.AND P0, PT, R9, RZ, PT ;  /* 0x000000ff0900720c */ /* 0x004fc80003f05270 */
[----:B---3--:R-:W-:-:S13]  /*00e0*/  ISETP.EQ.OR P0, PT, R2, RZ, !P0 ;  /* 0x000000ff0200720c */ /* 0x008fda0004702670 */
[----:B------:R-:W-:Y:S05]  /*00f0*/  @P0 EXIT ;  /* 0x000000000000094d */ /* 0x000fea0003800000 */
[C---:B------:R-:W-:Y:S01]  /*0100*/  IADD3 R0, PT, PT, R9.reuse, -0x1, RZ ;  /* 0xffffffff09007810 */ /* 0x040fe20007ffe0ff */
[----:B------:R-:W-:Y:S01]  /*0110*/  HFMA2 R5, -RZ, RZ, 0, 0 ;  /* 0x00000000ff057431 */ /* 0x000fe200000001ff */
[----:B------:R-:W-:Y:S02]  /*0120*/  I2FP.F32.U32 R7, R2 ;  /* 0x0000000200077245 */ /* 0x000fe40000201000 */
[----:B------:R-:W-:Y:S02]  /*0130*/  ISETP.GE.U32.AND P0, PT, R0, 0xf, PT ;  /* 0x0000000f0000780c */ /* 0x000fe40003f06070 */
[----:B------:R-:W-:-:S11]  /*0140*/  LOP3.LUT R6, R9, 0xf, RZ, 0xc0, !PT ;  /* 0x0000000f09067812 */ /* 0x000fd600078ec0ff */
[----:B------:R-:W-:Y:S05]  /*0150*/  @!P0 BRA `(.L_x_0) ;  /* 0x0000001000948947 */ /* 0x000fea0003800000 */
[----:B------:R-:W0:Y:S01]  /*0160*/  LDC.64 R12, c[0x0][0x380] ;  /* 0x0000e000ff0c7b82 */ /* 0x000e220000000a00 */
[----:B------:R-:W-:Y:S01]  /*0170*/  LOP3.LUT R5, R9, 0xfffffff0, RZ, 0xc0, !PT ;  /* 0xfffffff009057812 */ /* 0x000fe200078ec0ff */
[----:B------:R-:W-:-:S03]  /*0180*/  IMAD R4, R8, R9, 0x7 ;  /* 0x0000000708047424 */ /* 0x000fc600078e0209 */
[----:B------:R-:W-:-:S07]  /*0190*/  IADD3 R3, PT, PT, -R5, RZ, RZ ;  /* 0x000000ff05037210 */ /* 0x000fce0007ffe1ff */
.L_x_33:
[----:B------:R-:W-:-:S05]  /*01a0*/  IADD3 R15, PT, PT, R4, -0x7, RZ ;  /* 0xfffffff9040f7810 */ /* 0x000fca0007ffe0ff */
[----:B0-----:R-:W-:-:S05]  /*01b0*/  IMAD.WIDE.U32 R14, R15, 0x4, R12 ;  /* 0x000000040f0e7825 */ /* 0x001fca00078e000c */
[----:B-1----:R-:W2:Y:S01]  /*01c0*/  LDG.E R0, desc[UR6][R14.64] ;  /* 0x000000060e007981 */ /* 0x002ea2000c1e1900 */
[----:B------:R-:W0:Y:S01]  /*01d0*/  MUFU.RCP R2, R7 ;  /* 0x0000000700027308 */ /* 0x000e220000001000 */
[----:B------:R-:W-:Y:S01]  /*01e0*/  IADD3 R3, PT, PT, R3, 0x10, RZ ;  /* 0x0000001003037810 */ /* 0x000fe20007ffe0ff */
[----:B------:R-:W-:Y:S03]  /*01f0*/  BSSY.RECONVERGENT B2, `(.L_x_1) ;  /* 0x000000c000027945 */ /* 0x000fe60003800200 */
[----:B------:R-:W-:Y:S01]  /*0200*/  ISETP.NE.AND P2, PT, R3, RZ, PT ;  /* 0x000000ff0300720c */ /* 0x000fe20003f45270 */
[----:B0-----:R-:W-:-:S04]  /*0210*/  FFMA R9, -R7, R2, 1 ;  /* 0x3f80000007097423 */ /* 0x001fc80000000102 */
[----:B------:R-:W-:Y:S01]  /*0220*/  FFMA R9, R2, R9, R2 ;  /* 0x0000000902097223 */ /* 0x000fe20000000002 */
[----:B--2---:R-:W0:Y:S03]  /*0230*/  FCHK P0, R0, R7 ;  /* 0x0000000700007302 */ /* 0x004e260000000000 */
[----:B------:R-:W-:-:S04]  /*0240*/  FFMA R2, R0, R9, RZ ;  /* 0x0000000900027223 */ /* 0x000fc800000000ff */
[----:B------:R-:W-:-:S04]  /*0250*/  FFMA R10, -R7, R2, R0 ;  /* 0x00000002070a7223 */ /* 0x000fc80000000100 */
[----:B------:R-:W-:Y:S01]  /*0260*/  FFMA R9, R9, R10, R2 ;  /* 0x0000000a09097223 */ /* 0x000fe20000000002 */
[----:B0-----:R-:W-:Y:S06]  /*0270*/  @!P0 BRA `(.L_x_2) ;  /* 0x00000000000c8947 */ /* 0x001fec0003800000 */
[----:B------:R-:W-:-:S07]  /*0280*/  MOV R10, 0x2a0 ;  /* 0x000002a0000a7802 */ /* 0x000fce0000000f00 */
[----:B------:R-:W-:Y:S05]  /*0290*/  CALL.REL.NOINC `($__internal_0_$__cuda_sm3x_div_rn_noftz_f32_slowpath) ;  /* 0x0000002000707944 */ /* 0x000fea0003c00000 */
[----:B------:R-:W-:-:S07]  /*02a0*/  MOV R9, R0 ;  /* 0x0000000000097202 */ /* 0x000fce0000000f00 */
.L_x_2:
[----:B------:R-:W-:Y:S05]  /*02b0*/  BSYNC.RECONVERGENT B2 ;  /* 0x0000000000027941 */ /* 0x000fea0003800200 */
.L_x_1:
[----:B------:R-:W-:Y:S01]  /*02c0*/  IADD3 R17, PT, PT, R4, -0x6, RZ ;  /* 0xfffffffa04117810 */ /* 0x000fe20007ffe0ff */
[----:B------:R0:W-:Y:S04]  /*02d0*/  STG.E desc[UR6][R14.64], R9 ;  /* 0x000000090e007986 */ /* 0x0001e8000c101906 */
[----:B------:R-:W-:-:S05]  /*02e0*/  IMAD.WIDE.U32 R16, R17, 0x4, R12 ;  /* 0x0000000411107825 */ /* 0x000fca00078e000c */
[----:B------:R-:W2:Y:S01]  /*02f0*/  LDG.E R10, desc[UR6][R16.64] ;  /* 0x00000006100a7981 */ /* 0x000ea2000c1e1900 */
[----:B------:R-:W1:Y:S01]  /*0300*/  MUFU.RCP R0, R7 ;  /* 0x0000000700007308 */ /* 0x000e620000001000 */
[----:B------:R-:W-:Y:S01]  /*0310*/  BSSY.RECONVERGENT B2, `(.L_x_3) ;  /* 0x000000c000027945 */ /* 0x000fe20003800200 */
[----:B-1----:R-:W-:-:S04]  /*0320*/  FFMA R11, -R7, R0, 1 ;  /* 0x3f800000070b7423 */ /* 0x002fc80000000100 */
[----:B------:R-:W-:Y:S02]  /*0330*/  FFMA R0, R0, R11, R0 ;  /* 0x0000000b00007223 */ /* 0x000fe40000000000 */
[----:B--2---:R-:W1:Y:S02]  /*0340*/  FCHK P0, R10, R7 ;  /* 0x000000070a007302 */ /* 0x004e640000000000 */
[----:B------:R-:W-:-:S04]  /*0350*/  FFMA R2, R0, R10, RZ ;  /* 0x0000000a00027223 */ /* 0x000fc800000000ff */
[----:B------:R-:W-:-:S04]  /*0360*/  FFMA R11, -R7, R2, R10 ;  /* 0x00000002070b7223 */ /* 0x000fc8000000010a */
[----:B------:R-:W-:Y:S01]  /*0370*/  FFMA R11, R0, R11, R2 ;  /* 0x0000000b000b7223 */ /* 0x000fe20000000002 */
[----:B01----:R-:W-:Y:S06]  /*0380*/  @!P0 BRA `(.L_x_4) ;  /* 0x0000000000108947 */ /* 0x003fec0003800000 */
[----:B------:R-:W-:Y:S02]  /*0390*/  MOV R0, R10 ;  /* 0x0000000a00007202 */ /* 0x000fe40000000f00 */
[----:B------:R-:W-:-:S07]  /*03a0*/  MOV R10, 0x3c0 ;  /* 0x000003c0000a7802 */ /* 0x000fce0000000f00 */
[----:B------:R-:W-:Y:S05]  /*03b0*/  CALL.REL.NOINC `($__internal_0_$__cuda_sm3x_div_rn_noftz_f32_slowpath) ;  /* 0x0000002000287944 */ /* 0x000fea0003c00000 */
[----:B------:R-:W-:-:S07]  /*03c0*/  MOV R11, R0 ;  /* 0x00000000000b7202 */ /* 0x000fce0000000f00 */
.L_x_4:
[----:B------:R-:W-:Y:S05]  /*03d0*/  BSYNC.RECONVERGENT B2 ;  /* 0x0000000000027941 */ /* 0x000fea0003800200 */
.L_x_3:
        /* <DEDUP_REMOVED lines=17> */
.L_x_6:
[----:B------:R-:W-:Y:S05]  /*04f0*/  BSYNC.RECONVERGENT B2 ;  /* 0x0000000000027941 */ /* 0x000fea0003800200 */
.L_x_5:
        /* <DEDUP_REMOVED lines=17> */
.L_x_8:
[----:B------:R-:W-:Y:S05]  /*0610*/  BSYNC.RECONVERGENT B2 ;  /* 0x0000000000027941 */ /* 0x000fea0003800200 */
.L_x_7:
        /* <DEDUP_REMOVED lines=17> */
.L_x_10:
[----:B------:R-:W-:Y:S05]  /*0730*/  BSYNC.RECONVERGENT B2 ;  /* 0x0000000000027941 */ /* 0x000fea0003800200 */
.L_x_9:
        /* <DEDUP_REMOVED lines=17> */
.L_x_12:
[----:B------:R-:W-:Y:S05]  /*0850*/  BSYNC.RECONVERGENT B2 ;  /* 0x0000000000027941 */ /* 0x000fea0003800200 */
.L_x_11:
        /* <DEDUP_REMOVED lines=17> */
.L_x_14:
[----:B------:R-:W-:Y:S05]  /*0970*/  BSYNC.RECONVERGENT B2 ;  /* 0x0000000000027941 */ /* 0x000fea0003800200 */
.L_x_13:
[C---:B------:R-:W-:Y:S01]  /*0980*/  IMAD.WIDE.U32 R16, R4.reuse, 0x4, R12 ;  /* 0x0000000404107825 */ /* 0x040fe200078e000c */
[----:B------:R0:W-:Y:S04]  /*0990*/  STG.E desc[UR6][R14.64], R9 ;  /* 0x000000090e007986 */ /* 0x0001e8000c101906 */
[----:B------:R-:W2:Y:S01]  /*09a0*/  LDG.E R18, desc[UR6][R16.64] ;  /* 0x0000000610127981 */ /* 0x000ea2000c1e1900 */
[----:B------:R-:W1:Y:S01]  /*09b0*/  MUFU.RCP R0, R7 ;  /* 0x0000000700007308 */ /* 0x000e620000001000 */
[----:B------:R-:W-:Y:S01]  /*09c0*/  BSSY.RECONVERGENT B2, `(.L_x_15) ;  /* 0x000000d000027945 */ /* 0x000fe20003800200 */
[----:B------:R-:W-:Y:S01]  /*09d0*/  IADD3 R2, PT, PT, R4, 0x8, RZ ;  /* 0x0000000804027810 */ /* 0x000fe20007ffe0ff */
[----:B-1----:R-:W-:-:S04]  /*09e0*/  FFMA R11, -R7, R0, 1 ;  /* 0x3f800000070b7423 */ /* 0x002fc80000000100 */
[----:B------:R-:W-:Y:S01]  /*09f0*/  FFMA R0, R0, R11, R0 ;  /* 0x0000000b00007223 */ /* 0x000fe20000000000 */
[----:B--2---:R-:W1:Y:S03]  /*0a00*/  FCHK P0, R18, R7 ;  /* 0x0000000712007302 */ /* 0x004e660000000000 */
        /* <DEDUP_REMOVED lines=8> */
.L_x_16:
[----:B------:R-:W-:Y:S05]  /*0a90*/  BSYNC.RECONVERGENT B2 ;  /* 0x0000000000027941 */ /* 0x000fea0003800200 */
.L_x_15:
[----:B------:R-:W-:Y:S01]  /*0aa0*/  IADD3 R15, PT, PT, R4, 0x1, RZ ;  /* 0x00000001040f7810 */ /* 0x000fe20007ffe0ff */
        /* <DEDUP_REMOVED lines=16> */
.L_x_18:
[----:B------:R-:W-:Y:S05]  /*0bb0*/  BSYNC.RECONVERGENT B2 ;  /* 0x0000000000027941 */ /* 0x000fea0003800200 */
.L_x_17:
        /* <DEDUP_REMOVED lines=17> */
.L_x_20:
[----:B------:R-:W-:Y:S05]  /*0cd0*/  BSYNC.RECONVERGENT B2 ;  /* 0x0000000000027941 */ /* 0x000fea0003800200 */
.L_x_19:
        /* <DEDUP_REMOVED lines=17> */
.L_x_22:
[----:B------:R-:W-:Y:S05]  /*0df0*/  BSYNC.RECONVERGENT B2 ;  /* 0x0000000000027941 */ /* 0x000fea0003800200 */
.L_x_21:
        /* <DEDUP_REMOVED lines=17> */
.L_x_24:
[----:B------:R-:W-:Y:S05]  /*0f10*/  BSYNC.RECONVERGENT B2 ;  /* 0x0000000000027941 */ /* 0x000fea0003800200 */
.L_x_23:
        /* <DEDUP_REMOVED lines=17> */
.L_x_26:
[----:B------:R-:W-:Y:S05]  /*1030*/  BSYNC.RECONVERGENT B2 ;  /* 0x0000000000027941 */ /* 0x000fea0003800200 */
.L_x_25:
        /* <DEDUP_REMOVED lines=17> */
.L_x_28:
[----:B------:R-:W-:Y:S05]  /*1150*/  BSYNC.RECONVERGENT B2 ;  /* 0x0000000000027941 */ /* 0x000fea0003800200 */
.L_x_27:
        /* <DEDUP_REMOVED lines=17> */
.L_x_30:
[----:B------:R-:W-:Y:S05]  /*1270*/  BSYNC.RECONVERGENT B2 ;  /* 0x0000000000027941 */ /* 0x000fea0003800200 */
.L_x_29:
[----:B------:R-:W-:Y:S01]  /*1280*/  IMAD.WIDE.U32 R16, R2, 0x4, R12 ;  /* 0x0000000402107825 */ /* 0x000fe200078e000c */
[----:B------:R0:W-:Y:S04]  /*1290*/  STG.E desc[UR6][R14.64], R9 ;  /* 0x000000090e007986 */ /* 0x0001e8000c101906 */
        /* <DEDUP_REMOVED lines=13> */
.L_x_32:
[----:B------:R-:W-:Y:S05]  /*1370*/  BSYNC.RECONVERGENT B2 ;  /* 0x0000000000027941 */ /* 0x000fea0003800200 */
.L_x_31:
[----:B------:R1:W-:Y:S01]  /*1380*/  STG.E desc[UR6][R16.64], R0 ;  /* 0x0000000010007986 */ /* 0x0003e2000c101906 */
[----:B------:R-:W-:Y:S01]  /*1390*/  IADD3 R4, PT, PT, R4, 0x10, RZ ;  /* 0x0000001004047810 */ /* 0x000fe20007ffe0ff */
[----:B------:R-:W-:Y:S06]  /*13a0*/  @P2 BRA `(.L_x_33) ;  /* 0xffffffec007c2947 */ /* 0x000fec000383ffff */
.L_x_0:
[----:B------:R-:W-:-:S13]  /*13b0*/  ISETP.NE.AND P0, PT, R6, RZ, PT ;  /* 0x000000ff0600720c */ /* 0x000fda0003f05270 */
[----:B------:R-:W-:Y:S05]  /*13c0*/  @!P0 EXIT ;  /* 0x000000000000894d */ /* 0x000fea0003800000 */
[----:B------:R-:W0:Y:S01]  /*13d0*/  LDCU UR5, c[0x0][0x394] ;  /* 0x00007280ff0577ac */ /* 0x000e220008000800 */
[----:B------:R-:W-:Y:S01]  /*13e0*/  ISETP.GE.U32.AND P0, PT, R6, 0x8, PT ;  /* 0x000000080600780c */ /* 0x000fe20003f06070 */
[----:B0-----:R-:W-:-:S12]  /*13f0*/  ULOP3.LUT UR4, UR5, 0x7, URZ, 0xc0, !UPT ;  /* 0x0000000705047892 */ /* 0x001fd8000f8ec0ff */
[----:B------:R-:W-:Y:S05]  /*1400*/  @!P0 BRA `(.L_x_34) ;  /* 0x0000000800608947 */ /* 0x000fea0003800000 */
[----:B------:R-:W0:Y:S01]  /*1410*/  LDC.64 R12, c[0x0][0x380] ;  /* 0x0000e000ff0c7b82 */ /* 0x000e220000000a00 */
[----:B------:R-:W-:-:S04]  /*1420*/  IMAD R2, R8, UR5, R5 ;  /* 0x0000000508027c24 */ /* 0x000fc8000f8e0205 */
[----:B0-----:R-:W-:-:S05]  /*1430*/  IMAD.WIDE.U32 R12, R2, 0x4, R12 ;  /* 0x00000004020c7825 */ /* 0x001fca00078e000c */
[----:B------:R-:W2:Y:S01]  /*1440*/  LDG.E R6, desc[UR6][R12.64] ;  /* 0x000000060c067981 */ /* 0x000ea2000c1e1900 */
[----:B-1----:R-:W0:Y:S01]  /*1450*/  MUFU.RCP R0, R7 ;  /* 0x0000000700007308 */ /* 0x002e220000001000 */
[----:B------:R-:W-:Y:S01]  /*1460*/  BSSY.RECONVERGENT B2, `(.L_x_35) ;  /* 0x000000c000027945 */ /* 0x000fe20003800200 */
[----:B0-----:R-:W-:-:S04]  /*1470*/  FFMA R3, -R7, R0, 1 ;  /* 0x3f80000007037423 */ /* 0x001fc80000000100 */
[----:B------:R-:W-:Y:S02]  /*1480*/  FFMA R0, R0, R3, R0 ;  /* 0x0000000300007223 */ /* 0x000fe40000000000 */
[----:B--2---:R-:W0:Y:S02]  /*1490*/  FCHK P0, R6, R7 ;  /* 0x0000000706007302 */ /* 0x004e240000000000 */
[----:B------:R-:W-:-:S04]  /*14a0*/  FFMA R3, R0, R6, RZ ;  /* 0x0000000600037223 */ /* 0x000fc800000000ff */
[----:B------:R-:W-:-:S04]  /*14b0*/  FFMA R4, -R7, R3, R6 ;  /* 0x0000000307047223 */ /* 0x000fc80000000106 */
[----:B------:R-:W-:Y:S01]  /*14c0*/  FFMA R3, R0, R4, R3 ;  /* 0x0000000400037223 */ /* 0x000fe20000000003 */
[----:B0-----:R-:W-:Y:S06]  /*14d0*/  @!P0 BRA `(.L_x_36) ;  /* 0x0000000000108947 */ /* 0x001fec0003800000 */
[----:B------:R-:W-:Y:S02]  /*14e0*/  MOV R0, R6 ;  /* 0x0000000600007202 */ /* 0x000fe40000000f00 */
[----:B------:R-:W-:-:S07]  /*14f0*/  MOV R10, 0x1510 ;  /* 0x00001510000a7802 */ /* 0x000fce0000000f00 */
[----:B------:R-:W-:Y:S05]  /*1500*/  CALL.REL.NOINC `($__internal_0_$__cuda_sm3x_div_rn_noftz_f32_slowpath) ;  /* 0x0000000c00d47944 */ /* 0x000fea0003c00000 */
[----:B------:R-:W-:-:S07]  /*1510*/  MOV R3, R0 ;  /* 0x0000000000037202 */ /* 0x000fce0000000f00 */
.L_x_36:
[----:B------:R-:W-:Y:S05]  /*1520*/  BSYNC.RECONVERGENT B2 ;  /* 0x0000000000027941 */ /* 0x000fea0003800200 */
.L_x_35:
[----:B------:R-:W0:Y:S01]  /*1530*/  LDC.64 R14, c[0x0][0x380] ;  /* 0x0000e000ff0e7b82 */ /* 0x000e220000000a00 */
[----:B------:R-:W-:Y:S01]  /*1540*/  IADD3 R9, PT, PT, R2, 0x1, RZ ;  /* 0x0000000102097810 */ /* 0x000fe20007ffe0ff */
[----:B------:R1:W-:Y:S04]  /*1550*/  STG.E desc[UR6][R12.64], R3 ;  /* 0x000000030c007986 */ /* 0x0003e8000c101906 */
[----:B0-----:R-:W-:-:S05]  /*1560*/  IMAD.WIDE.U32 R14, R9, 0x4, R14 ;  /* 0x00000004090e7825 */ /* 0x001fca00078e000e */
[----:B------:R-:W2:Y:S01]  /*1570*/  LDG.E R6, desc[UR6][R14.64] ;  /* 0x000000060e067981 */ /* 0x000ea2000c1e1900 */
[----:B------:R-:W0:Y:S01]  /*1580*/  MUFU.RCP R0, R7 ;  /* 0x0000000700007308 */ /* 0x000e220000001000 */
[----:B------:R-:W-:Y:S01]  /*1590*/  BSSY.RECONVERGENT B2, `(.L_x_37) ;  /* 0x000000c000027945 */ /* 0x000fe20003800200 */
[----:B0-----:R-:W-:-:S04]  /*15a0*/  FFMA R9, -R7, R0, 1 ;  /* 0x3f80000007097423 */ /* 0x001fc80000000100 */
[----:B------:R-:W-:Y:S02]  /*15b0*/  FFMA R0, R0, R9, R0 ;  /* 0x0000000900007223 */ /* 0x000fe40000000000 */
[----:B--2---:R-:W0:Y:S02]  /*15c0*/  FCHK P0, R6, R7 ;  /* 0x0000000706007302 */ /* 0x004e240000000000 */
        /* <DEDUP_REMOVED lines=8> */
.L_x_38:
[----:B------:R-:W-:Y:S05]  /*1650*/  BSYNC.RECONVERGENT B2 ;  /* 0x0000000000027941 */ /* 0x000fea0003800200 */
.L_x_37:
        /* <DEDUP_REMOVED lines=18> */
.L_x_40:
[----:B------:R-:W-:Y:S05]  /*1780*/  BSYNC.RECONVERGENT B2 ;  /* 0x0000000000027941 */ /* 0x000fea0003800200 */
.L_x_39:
        /* <DEDUP_REMOVED lines=18> */
.L_x_42:
[----:B------:R-:W-:Y:S05]  /*18b0*/  BSYNC.RECONVERGENT B2 ;  /* 0x0000000000027941 */ /* 0x000fea0003800200 */
.L_x_41:
        /* <DEDUP_REMOVED lines=18> */
.L_x_44:
[----:B------:R-:W-:Y:S05]  /*19e0*/  BSYNC.RECONVERGENT B2 ;  /* 0x0000000000027941 */ /* 0x000fea0003800200 */
.L_x_43:
        /* <DEDUP_REMOVED lines=18> */
.L_x_46:
[----:B------:R-:W-:Y:S05]  /*1b10*/  BSYNC.RECONVERGENT B2 ;  /* 0x0000000000027941 */ /* 0x000fea0003800200 */
.L_x_45:
        /* <DEDUP_REMOVED lines=18> */
.L_x_48:
[----:B------:R-:W-:Y:S05]  /*1c40*/  BSYNC.RECONVERGENT B2 ;  /* 0x0000000000027941 */ /* 0x000fea0003800200 */
.L_x_47:
        /* <DEDUP_REMOVED lines=17> */
.L_x_50:
[----:B------:R-:W-:Y:S05]  /*1d60*/  BSYNC.RECONVERGENT B2 ;  /* 0x0000000000027941 */ /* 0x000fea0003800200 */
.L_x_49:
[----:B------:R0:W-:Y:S01]  /*1d70*/  STG.E desc[UR6][R2.64], R0 ;  /* 0x0000000002007986 */ /* 0x0001e2000c101906 */
[----:B------:R-:W-:-:S07]  /*1d80*/  IADD3 R5, PT, PT, R5, 0x8, RZ ;  /* 0x0000000805057810 */ /* 0x000fce0007ffe0ff */
.L_x_34:
[----:B------:R-:W-:-:S13]  /*1d90*/  ISETP.NE.AND P0, PT, RZ, UR4, PT ;  /* 0x00000004ff007c0c */ /* 0x000fda000bf05270 */
[----:B------:R-:W-:Y:S05]  /*1da0*/  @!P0 EXIT ;  /* 0x000000000000894d */ /* 0x000fea0003800000 */
[----:B------:R-:W2:Y:S01]  /*1db0*/  LDCU UR8, c[0x0][0x394] ;  /* 0x00007280ff0877ac */ /* 0x000ea20008000800 */
[----:B------:R-:W-:Y:S02]  /*1dc0*/  UISETP.GE.U32.AND UP0, UPT, UR4, 0x4, UPT ;  /* 0x000000040400788c */ /* 0x000fe4000bf06070 */
[----:B--2---:R-:W-:-:S07]  /*1dd0*/  ULOP3.LUT UR5, UR8, 0x3, URZ, 0xc0, !UPT ;  /* 0x0000000308057892 */ /* 0x004fce000f8ec0ff */
[----:B------:R-:W-:Y:S05]  /*1de0*/  BRA.U !UP0, `(.L_x_51) ;  /* 0x0000000508307547 */ /* 0x000fea000b800000 */
[----:B------:R-:W2:Y:S01]  /*1df0*/  LDC.64 R12, c[0x0][0x380] ;  /* 0x0000e000ff0c7b82 */ /* 0x000ea20000000a00 */
[----:B0-----:R-:W-:-:S04]  /*1e00*/  IMAD R2, R8, UR8, R5 ;  /* 0x0000000808027c24 */ /* 0x001fc8000f8e0205 */
[----:B--2---:R-:W-:-:S05]  /*1e10*/  IMAD.WIDE.U32 R12, R2, 0x4, R12 ;  /* 0x00000004020c7825 */ /* 0x004fca00078e000c */
        /* <DEDUP_REMOVED lines=14> */
.L_x_53:
[----:B------:R-:W-:Y:S05]  /*1f00*/  BSYNC.RECONVERGENT B2 ;  /* 0x0000000000027941 */ /* 0x000fea0003800200 */
.L_x_52:
        /* <DEDUP_REMOVED lines=18> */
.L_x_55:
[----:B------:R-:W-:Y:S05]  /*2030*/  BSYNC.RECONVERGENT B2 ;  /* 0x0000000000027941 */ /* 0x000fea0003800200 */
.L_x_54:
        /* <DEDUP_REMOVED lines=18> */
.L_x_57:
[----:B------:R-:W-:Y:S05]  /*2160*/  BSYNC.RECONVERGENT B2 ;  /* 0x0000000000027941 */ /* 0x000fea0003800200 */
.L_x_56:
        /* <DEDUP_REMOVED lines=17> */
.L_x_59:
[----:B------:R-:W-:Y:S05]  /*2280*/  BSYNC.RECONVERGENT B2 ;  /* 0x0000000000027941 */ /* 0x000fea0003800200 */
.L_x_58:
[----:B------:R2:W-:Y:S01]  /*2290*/  STG.E desc[UR6][R2.64], R0 ;  /* 0x0000000002007986 */ /* 0x0005e2000c101906 */
[----:B------:R-:W-:-:S07]  /*22a0*/  IADD3 R5, PT, PT, R5, 0x4, RZ ;  /* 0x0000000405057810 */ /* 0x000fce0007ffe0ff */
.L_x_51:
[----:B------:R-:W-:-:S13]  /*22b0*/  ISETP.NE.AND P0, PT, RZ, UR5, PT ;  /* 0x00000005ff007c0c */ /* 0x000fda000bf05270 */
[----:B------:R-:W-:Y:S05]  /*22c0*/  @!P0 EXIT ;  /* 0x000000000000894d */ /* 0x000fea0003800000 */
[----:B0-2---:R-:W0:Y:S01]  /*22d0*/  LDC.64 R2, c[0x0][0x380] ;  /* 0x0000e000ff027b82 */ /* 0x005e220000000a00 */
[----:B------:R-:W2:Y:S01]  /*22e0*/  LDCU UR8, c[0x0][0x394] ;  /* 0x00007280ff0877ac */ /* 0x000ea20008000800 */
[----:B------:R-:W-:Y:S01]  /*22f0*/  UIADD3 UR4, UPT, UPT, -UR5, URZ, URZ ;  /* 0x000000ff05047290 */ /* 0x000fe2000fffe1ff */
[----:B--2---:R-:W-:-:S11]  /*2300*/  IMAD R5, R8, UR8, R5 ;  /* 0x0000000808057c24 */ /* 0x004fd6000f8e0205 */
.L_x_62:
[----:B0-2---:R-:W-:-:S05]  /*2310*/  IMAD.WIDE.U32 R12, R5, 0x4, R2 ;  /* 0x00000004050c7825 */ /* 0x005fca00078e0002 */
[----:B------:R-:W2:Y:S01]  /*2320*/  LDG.E R6, desc[UR6][R12.64] ;  /* 0x000000060c067981 */ /* 0x000ea2000c1e1900 */
[----:B-1----:R-:W0:Y:S01]  /*2330*/  MUFU.RCP R0, R7 ;  /* 0x0000000700007308 */ /* 0x002e220000001000 */
[----:B------:R-:W-:Y:S01]  /*2340*/  UIADD3 UR4, UPT, UPT, UR4, 0x1, URZ ;  /* 0x0000000104047890 */ /* 0x000fe2000fffe0ff */
[----:B------:R-:W-:Y:S03]  /*2350*/  BSSY.RECONVERGENT B2, `(.L_x_60) ;  /* 0x000000c000027945 */ /* 0x000fe60003800200 */
[----:B------:R-:W-:Y:S01]  /*2360*/  UISETP.NE.AND UP0, UPT, UR4, URZ, UPT ;  /* 0x000000ff0400728c */ /* 0x000fe2000bf05270 */
[----:B0-----:R-:W-:-:S04]  /*2370*/  FFMA R9, -R7, R0, 1 ;  /* 0x3f80000007097423 */ /* 0x001fc80000000100 */
[----:B------:R-:W-:Y:S01]  /*2380*/  FFMA R0, R0, R9, R0 ;  /* 0x0000000900007223 */ /* 0x000fe20000000000 */
[----:B--2---:R-:W0:Y:S03]  /*2390*/  FCHK P0, R6, R7 ;  /* 0x0000000706007302 */ /* 0x004e260000000000 */
[----:B------:R-:W-:-:S04]  /*23a0*/  FFMA R4, R0, R6, RZ ;  /* 0x0000000600047223 */ /* 0x000fc800000000ff */
[----:B------:R-:W-:-:S04]  /*23b0*/  FFMA R9, -R7, R4, R6 ;  /* 0x0000000407097223 */ /* 0x000fc80000000106 */
[----:B------:R-:W-:Y:S01]  /*23c0*/  FFMA R0, R0, R9, R4 ;  /* 0x0000000900007223 */ /* 0x000fe20000000004 */
[----:B0-----:R-:W-:Y:S06]  /*23d0*/  @!P0 BRA `(.L_x_61) ;  /* 0x00000000000c8947 */ /* 0x001fec0003800000 */
[----:B------:R-:W-:Y:S02]  /*23e0*/  MOV R0, R6 ;  /* 0x0000000600007202 */ /* 0x000fe40000000f00 */
[----:B------:R-:W-:-:S07]  /*23f0*/  MOV R10, 0x2410 ;  /* 0x00002410000a7802 */ /* 0x000fce0000000f00 */
[----:B------:R-:W-:Y:S05]  /*2400*/  CALL.REL.NOINC `($__internal_0_$__cuda_sm3x_div_rn_noftz_f32_slowpath) ;  /* 0x0000000000147944 */ /* 0x000fea0003c00000 */
.L_x_61:
[----:B------:R-:W-:Y:S05]  /*2410*/  BSYNC.RECONVERGENT B2 ;  /* 0x0000000000027941 */ /* 0x000fea0003800200 */
.L_x_60:
[----:B------:R2:W-:Y:S01]  /*2420*/  STG.E desc[UR6][R12.64], R0 ;  /* 0x000000000c007986 */ /* 0x0005e2000c101906 */
[----:B------:R-:W-:Y:S01]  /*2430*/  IADD3 R5, PT, PT, R5, 0x1, RZ ;  /* 0x0000000105057810 */ /* 0x000fe20007ffe0ff */
[----:B------:R-:W-:Y:S06]  /*2440*/  BRA.U UP0, `(.L_x_62) ;  /* 0xfffffffd00b07547 */ /* 0x000fec000b83ffff */
[----:B------:R-:W-:Y:S05]  /*2450*/  EXIT ;  /* 0x000000000000794d */ /* 0x000fea0003800000 */
        .weak           $__internal_0_$__cuda_sm3x_div_rn_noftz_f32_slowpath
        .type           $__internal_0_$__cuda_sm3x_div_rn_noftz_f32_slowpath,@function
        .size           $__internal_0_$__cuda_sm3x_div_rn_noftz_f32_slowpath,(.L_x_212 - $__internal_0_$__cuda_sm3x_div_rn_noftz_f32_slowpath)
$__internal_0_$__cuda_sm3x_div_rn_noftz_f32_slowpath:
[----:B------:R-:W-:Y:S01]  /*2460*/  SHF.R.U32.HI R9, RZ, 0x17, R7 ;  /* 0x00000017ff097819 */ /* 0x000fe20000011607 */
[----:B------:R-:W-:Y:S01]  /*2470*/  BSSY.RECONVERGENT B0, `(.L_x_63) ;  /* 0x0000065000007945 */ /* 0x000fe20003800200 */
[----:B------:R-:W-:Y:S02]  /*2480*/  SHF.R.U32.HI R18, RZ, 0x17, R0 ;  /* 0x00000017ff127819 */ /* 0x000fe40000011600 */
[----:B------:R-:W-:Y:S02]  /*2490*/  LOP3.LUT R9, R9, 0xff, RZ, 0xc0, !PT ;  /* 0x000000ff09097812 */ /* 0x000fe400078ec0ff */
[----:B------:R-:W-:Y:S02]  /*24a0*/  LOP3.LUT R18, R18, 0xff, RZ, 0xc0, !PT ;  /* 0x000000ff12127812 */ /* 0x000fe400078ec0ff */
[----:B------:R-:W-:Y:S02]  /*24b0*/  IADD3 R11, PT, PT, R9, -0x1, RZ ;  /* 0xffffffff090b7810 */ /* 0x000fe40007ffe0ff */
[----:B------:R-:W-:-:S02]  /*24c0*/  IADD3 R19, PT, PT, R18, -0x1, RZ ;  /* 0xffffffff12137810 */ /* 0x000fc40007ffe0ff */
[----:B------:R-:W-:-:S04]  /*24d0*/  ISETP.GT.U32.AND P0, PT, R11, 0xfd, PT ;  /* 0x000000fd0b00780c */ /* 0x000fc80003f04070 */
[----:B------:R-:W-:Y:S02]  /*24e0*/  ISETP.GT.U32.OR P0, PT, R19, 0xfd, P0 ;  /* 0x000000fd1300780c */ /* 0x000fe40000704470 */
[----:B------:R-:W-:-:S11]  /*24f0*/  MOV R19, R7 ;  /* 0x0000000700137202 */ /* 0x000fd60000000f00 */
[----:B------:R-:W-:Y:S01]  /*2500*/  @!P0 MOV R11, RZ ;  /* 0x000000ff000b8202 */ /* 0x000fe20000000f00 */
[----:B------:R-:W-:Y:S06]  /*2510*/  @!P0 BRA `(.L_x_64) ;  /* 0x0000000000648947 */ /* 0x000fec0003800000 */
[----:B------:R-:W-:Y:S02]  /*2520*/  FSETP.GTU.FTZ.AND P0, PT, |R0|, +INF , PT ;  /* 0x7f8000000000780b */ /* 0x000fe40003f1c200 */
[----:B------:R-:W-:-:S04]  /*2530*/  FSETP.GTU.FTZ.AND P1, PT, |R7|, +INF , PT ;  /* 0x7f8000000700780b */ /* 0x000fc80003f3c200 */
[----:B------:R-:W-:-:S13]  /*2540*/  PLOP3.LUT P0, PT, P0, P1, PT, 0xf8, 0x8f ;  /* 0x00000000008f781c */ /* 0x000fda0000703f70 */
[----:B------:R-:W-:Y:S05]  /*2550*/  @P0 BRA `(.L_x_65) ;  /* 0x0000000400540947 */ /* 0x000fea0003800000 */
[----:B------:R-:W-:-:S13]  /*2560*/  LOP3.LUT P0, RZ, R19, 0x7fffffff, R0, 0xc8, !PT ;  /* 0x7fffffff13ff7812 */ /* 0x000fda000780c800 */
[----:B------:R-:W-:Y:S05]  /*2570*/  @!P0 BRA `(.L_x_66) ;  /* 0x0000000400448947 */ /* 0x000fea0003800000 */
[C---:B------:R-:W-:Y:S02]  /*2580*/  FSETP.NEU.FTZ.AND P3, PT, |R0|.reuse, +INF , PT ;  /* 0x7f8000000000780b */ /* 0x040fe40003f7d200 */
[----:B------:R-:W-:Y:S02]  /*2590*/  FSETP.NEU.FTZ.AND P1, PT, |R7|, +INF , PT ;  /* 0x7f8000000700780b */ /* 0x000fe40003f3d200 */
[----:B------:R-:W-:-:S11]  /*25a0*/  FSETP.NEU.FTZ.AND P0, PT, |R0|, +INF , PT ;  /* 0x7f8000000000780b */ /* 0x000fd60003f1d200 */
[----:B------:R-:W-:Y:S05]  /*25b0*/  @!P1 BRA !P3, `(.L_x_66) ;  /* 0x0000000400349947 */ /* 0x000fea0005800000 */
[----:B------:R-:W-:-:S04]  /*25c0*/  LOP3.LUT P3, RZ, R0, 0x7fffffff, RZ, 0xc0, !PT ;  /* 0x7fffffff00ff7812 */ /* 0x000fc8000786c0ff */
[----:B------:R-:W-:-:S13]  /*25d0*/  PLOP3.LUT P1, PT, P1, P3, PT, 0x2f, 0xf2 ;  /* 0x0000000000f2781c */ /* 0x000fda0000f26577 */
[----:B------:R-:W-:Y:S05]  /*25e0*/  @P1 BRA `(.L_x_67) ;  /* 0x0000000400201947 */ /* 0x000fea0003800000 */
[----:B------:R-:W-:-:S04]  /*25f0*/  LOP3.LUT P1, RZ, R19, 0x7fffffff, RZ, 0xc0, !PT ;  /* 0x7fffffff13ff7812 */ /* 0x000fc8000782c0ff */
[----:B------:R-:W-:-:S13]  /*2600*/  PLOP3.LUT P0, PT, P0, P1, PT, 0x2f, 0xf2 ;  /* 0x0000000000f2781c */ /* 0x000fda0000702577 */
[----:B------:R-:W-:Y:S05]  /*2610*/  @P0 BRA `(.L_x_68) ;  /* 0x0000000400080947 */ /* 0x000fea0003800000 */
[----:B------:R-:W-:-:S04]  /*2620*/  IADD3 R11, PT, PT, R18, -0x1, RZ ;  /* 0xffffffff120b7810 */ /* 0x000fc80007ffe0ff */
[----:B------:R-:W-:Y:S02]  /*2630*/  ISETP.GE.AND P0, PT, R11, RZ, PT ;  /* 0x000000ff0b00720c */ /* 0x000fe40003f06270 */
[----:B------:R-:W-:-:S04]  /*2640*/  IADD3 R11, PT, PT, R9, -0x1, RZ ;  /* 0xffffffff090b7810 */ /* 0x000fc80007ffe0ff */
[----:B------:R-:W-:-:S07]  /*2650*/  ISETP.GE.AND P1, PT, R11, RZ, PT ;  /* 0x000000ff0b00720c */ /* 0x000fce0003f26270 */
[----:B------:R-:W-:Y:S01]  /*2660*/  @P0 MOV R11, RZ ;  /* 0x000000ff000b0202 */ /* 0x000fe20000000f00 */
[----:B------:R-:W-:Y:S01]  /*2670*/  @!P0 FFMA R0, R0, 1.84467440737095516160e+19, RZ ;  /* 0x5f80000000008823 */ /* 0x000fe200000000ff */
[----:B------:R-:W-:-:S04]  /*2680*/  @!P0 MOV R11, 0xffffffc0 ;  /* 0xffffffc0000b8802 */ /* 0x000fc80000000f00 */
[----:B------:R-:W-:Y:S01]  /*2690*/  @!P1 FFMA R19, R7, 1.84467440737095516160e+19, RZ ;  /* 0x5f80000007139823 */ /* 0x000fe200000000ff */
[----:B------:R-:W-:-:S07]  /*26a0*/  @!P1 IADD3 R11, PT, PT, R11, 0x40, RZ ;  /* 0x000000400b0b9810 */ /* 0x000fce0007ffe0ff */
.L_x_64:
[----:B------:R-:W-:Y:S01]  /*26b0*/  LEA R20, R9, 0xc0800000, 0x17 ;  /* 0xc080000009147811 */ /* 0x000fe200078eb8ff */
[----:B------:R-:W-:Y:S01]  /*26c0*/  BSSY.RECONVERGENT B1, `(.L_x_69) ;  /* 0x0000036000017945 */ /* 0x000fe20003800200 */
[----:B------:R-:W-:Y:S02]  /*26d0*/  IADD3 R18, PT, PT, R18, -0x7f, RZ ;  /* 0xffffff8112127810 */ /* 0x000fe40007ffe0ff */
[----:B------:R-:W-:-:S03]  /*26e0*/  IADD3 R23, PT, PT, -R20, R19, RZ ;  /* 0x0000001314177210 */ /* 0x000fc60007ffe1ff */
[C---:B------:R-:W-:Y:S01]  /*26f0*/  IMAD R0, R18.reuse, -0x800000, R0 ;  /* 0xff80000012007824 */ /* 0x040fe200078e0200 */
[----:B------:R-:W0:Y:S01]  /*2700*/  MUFU.RCP R20, R23 ;  /* 0x0000001700147308 */ /* 0x000e220000001000 */
[----:B------:R-:W-:Y:S01]  /*2710*/  FADD.FTZ R21, -R23, -RZ ;  /* 0x800000ff17157221 */ /* 0x000fe20000010100 */
[----:B------:R-:W-:-:S04]  /*2720*/  IADD3 R18, PT, PT, R18, 0x7f, -R9 ;  /* 0x0000007f12127810 */ /* 0x000fc80007ffe809 */
[----:B------:R-:W-:Y:S01]  /*2730*/  IADD3 R11, PT, PT, R18, R11, RZ ;  /* 0x0000000b120b7210 */ /* 0x000fe20007ffe0ff */
[----:B0-----:R-:W-:-:S04]  /*2740*/  FFMA R19, R20, R21, 1 ;  /* 0x3f80000014137423 */ /* 0x001fc80000000015 */
[----:B------:R-:W-:-:S04]  /*2750*/  FFMA R19, R20, R19, R20 ;  /* 0x0000001314137223 */ /* 0x000fc80000000014 */
[----:B------:R-:W-:-:S04]  /*2760*/  FFMA R20, R0, R19, RZ ;  /* 0x0000001300147223 */ /* 0x000fc800000000ff */
[----:B------:R-:W-:-:S04]  /*2770*/  FFMA R22, R21, R20, R0 ;  /* 0x0000001415167223 */ /* 0x000fc80000000000 */
[----:B------:R-:W-:-:S04]  /*2780*/  FFMA R22, R19, R22, R20 ;  /* 0x0000001613167223 */ /* 0x000fc80000000014 */
[----:B------:R-:W-:-:S04]  /*2790*/  FFMA R21, R21, R22, R0 ;  /* 0x0000001615157223 */ /* 0x000fc80000000000 */
[----:B------:R-:W-:-:S05]  /*27a0*/  FFMA R0, R19, R21, R22 ;  /* 0x0000001513007223 */ /* 0x000fca0000000016 */
[----:B------:R-:W-:-:S04]  /*27b0*/  SHF.R.U32.HI R9, RZ, 0x17, R0 ;  /* 0x00000017ff097819 */ /* 0x000fc80000011600 */
[----:B------:R-:W-:-:S04]  /*27c0*/  LOP3.LUT R18, R9, 0xff, RZ, 0xc0, !PT ;  /* 0x000000ff09127812 */ /* 0x000fc800078ec0ff */
[----:B------:R-:W-:-:S04]  /*27d0*/  IADD3 R9, PT, PT, R18, R11, RZ ;  /* 0x0000000b12097210 */ /* 0x000fc80007ffe0ff */
[----:B------:R-:W-:-:S04]  /*27e0*/  IADD3 R18, PT, PT, R9, -0x1, RZ ;  /* 0xffffffff09127810 */ /* 0x000fc80007ffe0ff */
[----:B------:R-:W-:-:S13]  /*27f0*/  ISETP.GE.U32.AND P0, PT, R18, 0xfe, PT ;  /* 0x000000fe1200780c */ /* 0x000fda0003f06070 */
[----:B------:R-:W-:Y:S05]  /*2800*/  @!P0 BRA `(.L_x_70) ;  /* 0x0000000000808947 */ /* 0x000fea0003800000 */
[----:B------:R-:W-:-:S13]  /*2810*/  ISETP.GT.AND P0, PT, R9, 0xfe, PT ;  /* 0x000000fe0900780c */ /* 0x000fda0003f04270 */
[----:B------:R-:W-:Y:S05]  /*2820*/  @P0 BRA `(.L_x_71) ;  /* 0x00000000006c0947 */ /* 0x000fea0003800000 */
[----:B------:R-:W-:-:S13]  /*2830*/  ISETP.GE.AND P0, PT, R9, 0x1, PT ;  /* 0x000000010900780c */ /* 0x000fda0003f06270 */
[----:B------:R-:W-:Y:S05]  /*2840*/  @P0 BRA `(.L_x_72) ;  /* 0x0000000000740947 */ /* 0x000fea0003800000 */
[----:B------:R-:W-:Y:S02]  /*2850*/  ISETP.GE.AND P0, PT, R9, -0x18, PT ;  /* 0xffffffe80900780c */ /* 0x000fe40003f06270 */
[----:B------:R-:W-:-:S11]  /*2860*/  LOP3.LUT R0, R0, 0x80000000, RZ, 0xc0, !PT ;  /* 0x8000000000007812 */ /* 0x000fd600078ec0ff */
[----:B------:R-:W-:Y:S05]  /*2870*/  @!P0 BRA `(.L_x_72) ;  /* 0x0000000000688947 */ /* 0x000fea0003800000 */
[CCC-:B------:R-:W-:Y:S01]  /*2880*/  FFMA.RZ R11, R19.reuse, R21.reuse, R22.reuse ;  /* 0x00000015130b7223 */ /* 0x1c0fe2000000c016 */
[CCC-:B------:R-:W-:Y:S01]  /*2890*/  FFMA.RP R18, R19.reuse, R21.reuse, R22.reuse ;  /* 0x0000001513127223 */ /* 0x1c0fe20000008016 */
[----:B------:R-:W-:Y:S01]  /*28a0*/  FFMA.RM R21, R19, R21, R22 ;  /* 0x0000001513157223 */ /* 0x000fe20000004016 */
[----:B------:R-:W-:Y:S02]  /*28b0*/  IADD3 R19, PT, PT, R9, 0x20, RZ ;  /* 0x0000002009137810 */ /* 0x000fe40007ffe0ff */
[----:B------:R-:W-:Y:S02]  /*28c0*/  LOP3.LUT R11, R11, 0x7fffff, RZ, 0xc0, !PT ;  /* 0x007fffff0b0b7812 */ /* 0x000fe400078ec0ff */
[----:B------:R-:W-:Y:S02]  /*28d0*/  ISETP.NE.AND P3, PT, R9, RZ, PT ;  /* 0x000000ff0900720c */ /* 0x000fe40003f65270 */
[----:B------:R-:W-:Y:S02]  /*28e0*/  LOP3.LUT R20, R11, 0x800000, RZ, 0xfc, !PT ;  /* 0x008000000b147812 */ /* 0x000fe400078efcff */
[----:B------:R-:W-:-:S02]  /*28f0*/  ISETP.NE.AND P1, PT, R9, RZ, PT ;  /* 0x000000ff0900720c */ /* 0x000fc40003f25270 */
[----:B------:R-:W-:Y:S02]  /*2900*/  IADD3 R9, PT, PT, -R9, RZ, RZ ;  /* 0x000000ff09097210 */ /* 0x000fe40007ffe1ff */
[----:B------:R-:W-:Y:S02]  /*2910*/  SHF.L.U32 R19, R20, R19, RZ ;  /* 0x0000001314137219 */ /* 0x000fe400000006ff */
[----:B------:R-:W-:Y:S02]  /*2920*/  FSETP.NEU.FTZ.AND P0, PT, R18, R21, PT ;  /* 0x000000151200720b */ /* 0x000fe40003f1d000 */
[----:B------:R-:W-:Y:S02]  /*2930*/  SEL R9, R9, RZ, P3 ;  /* 0x000000ff09097207 */ /* 0x000fe40001800000 */
[----:B------:R-:W-:Y:S02]  /*2940*/  ISETP.NE.AND P1, PT, R19, RZ, P1 ;  /* 0x000000ff1300720c */ /* 0x000fe40000f25270 */
[----:B------:R-:W-:-:S02]  /*2950*/  SHF.R.U32.HI R20, RZ, R9, R20 ;  /* 0x00000009ff147219 */ /* 0x000fc40000011614 */
[----:B------:R-:W-:Y:S02]  /*2960*/  PLOP3.LUT P0, PT, P0, P1, PT, 0xf8, 0x8f ;  /* 0x00000000008f781c */ /* 0x000fe40000703f70 */
[----:B------:R-:W-:Y:S02]  /*2970*/  SHF.R.U32.HI R11, RZ, 0x1, R20 ;  /* 0x00000001ff0b7819 */ /* 0x000fe40000011614 */
[----:B------:R-:W-:-:S04]  /*2980*/  SEL R18, RZ, 0x1, !P0 ;  /* 0x00000001ff127807 */ /* 0x000fc80004000000 */
[----:B------:R-:W-:-:S04]  /*2990*/  LOP3.LUT R9, R18, 0x1, R11, 0xf8, !PT ;  /* 0x0000000112097812 */ /* 0x000fc800078ef80b */
[----:B------:R-:W-:-:S04]  /*29a0*/  LOP3.LUT R20, R9, R20, RZ, 0xc0, !PT ;  /* 0x0000001409147212 */ /* 0x000fc800078ec0ff */
[----:B------:R-:W-:-:S04]  /*29b0*/  IADD3 R11, PT, PT, R11, R20, RZ ;  /* 0x000000140b0b7210 */ /* 0x000fc80007ffe0ff */
[----:B------:R-:W-:Y:S01]  /*29c0*/  LOP3.LUT R0, R11, R0, RZ, 0xfc, !PT ;  /* 0x000000000b007212 */ /* 0x000fe200078efcff */
[----:B------:R-:W-:Y:S06]  /*29d0*/  BRA `(.L_x_72) ;  /* 0x0000000000107947 */ /* 0x000fec0003800000 */
.L_x_71:
[----:B------:R-:W-:-:S04]  /*29e0*/  LOP3.LUT R0, R0, 0x80000000, RZ, 0xc0, !PT ;  /* 0x8000000000007812 */ /* 0x000fc800078ec0ff */
[----:B------:R-:W-:Y:S01]  /*29f0*/  LOP3.LUT R0, R0, 0x7f800000, RZ, 0xfc, !PT ;  /* 0x7f80000000007812 */ /* 0x000fe200078efcff */
[----:B------:R-:W-:Y:S06]  /*2a00*/  BRA `(.L_x_72) ;  /* 0x0000000000047947 */ /* 0x000fec0003800000 */
.L_x_70:
[----:B------:R-:W-:-:S07]  /*2a10*/  LEA R0, R11, R0, 0x17 ;  /* 0x000000000b007211 */ /* 0x000fce00078eb8ff */
.L_x_72:
[----:B------:R-:W-:Y:S05]  /*2a20*/  BSYNC.RECONVERGENT B1 ;  /* 0x0000000000017941 */ /* 0x000fea0003800200 */
.L_x_69:
[----:B------:R-:W-:Y:S05]  /*2a30*/  BRA `(.L_x_73) ;  /* 0x0000000000207947 */ /* 0x000fea0003800000 */
.L_x_68:
[----:B------:R-:W-:-:S04]  /*2a40*/  LOP3.LUT R0, R19, 0x80000000, R0, 0x48, !PT ;  /* 0x8000000013007812 */ /* 0x000fc800078e4800 */
[----:B------:R-:W-:Y:S01]  /*2a50*/  LOP3.LUT R0, R0, 0x7f800000, RZ, 0xfc, !PT ;  /* 0x7f80000000007812 */ /* 0x000fe200078efcff */
[----:B------:R-:W-:Y:S06]  /*2a60*/  BRA `(.L_x_73) ;  /* 0x0000000000147947 */ /* 0x000fec0003800000 */
.L_x_67:
[----:B------:R-:W-:Y:S01]  /*2a70*/  LOP3.LUT R0, R19, 0x80000000, R0, 0x48, !PT ;  /* 0x8000000013007812 */ /* 0x000fe200078e4800 */
[----:B------:R-:W-:Y:S06]  /*2a80*/  BRA `(.L_x_73) ;  /* 0x00000000000c7947 */ /* 0x000fec0003800000 */
.L_x_66:
[----:B------:R-:W0:Y:S01]  /*2a90*/  MUFU.RSQ R0, -QNAN ;  /* 0xffc0000000007908 */ /* 0x000e220000001400 */
[----:B------:R-:W-:Y:S05]  /*2aa0*/  BRA `(.L_x_73) ;  /* 0x0000000000047947 */ /* 0x000fea0003800000 */
.L_x_65:
[----:B------:R-:W-:-:S07]  /*2ab0*/  FADD.FTZ R0, R0, R7 ;  /* 0x0000000700007221 */ /* 0x000fce0000010000 */
.L_x_73:
[----:B------:R-:W-:Y:S05]  /*2ac0*/  BSYNC.RECONVERGENT B0 ;  /* 0x0000000000007941 */ /* 0x000fea0003800200 */
.L_x_63:
[----:B------:R-:W-:-:S04]  /*2ad0*/  HFMA2 R11, -RZ, RZ, 0, 0 ;  /* 0x00000000ff0b7431 */ /* 0x000fc800000001ff */
[----:B0-----:R-:W-:Y:S05]  /*2ae0*/  RET.REL.NODEC R10 `(_Z6dividePfPjjj) ;  /* 0xffffffd40a447950 */ /* 0x001fea0003c3ffff */
.L_x_74:
[----:B------:R-:W-:-:S00]  /*2af0*/  BRA `(.L_x_74) ;  /* 0xfffffffc00fc7947 */ /* 0x000fc0000383ffff */
[----:B------:R-:W-:-:S00]  /*2b00*/  NOP ;  /* 0x0000000000007918 */ /* 0x000fc00000000000 */
[----:B------:R-:W-:-:S00]  /*2b10*/  NOP ;  /* 0x0000000000007918 */ /* 0x000fc00000000000 */
[----:B------:R-:W-:-:S00]  /*2b20*/  NOP ;  /* 0x0000000000007918 */ /* 0x000fc00000000000 */
[----:B------:R-:W-:-:S00]  /*2b30*/  NOP ;  /* 0x0000000000007918 */ /* 0x000fc00000000000 */
[----:B------:R-:W-:-:S00]  /*2b40*/  NOP ;  /* 0x0000000000007918 */ /* 0x000fc00000000000 */
[----:B------:R-:W-:-:S00]  /*2b50*/  NOP ;  /* 0x0000000000007918 */ /* 0x000fc00000000000 */
[----:B------:R-:W-:-:S00]  /*2b60*/  NOP ;  /* 0x0000000000007918 */ /* 0x000fc00000000000 */
[----:B------:R-:W-:-:S00]  /*2b70*/  NOP ;  /* 0x0000000000007918 */ /* 0x000fc00000000000 */
.L_x_212:


//--------------------- .text._Z11set_to_zeroPjj  --------------------------
	.section	.text._Z11set_to_zeroPjj,"ax",@progbits
	.align	128
        .global         _Z11set_to_zeroPjj
        .type           _Z11set_to_zeroPjj,@function
        .size           _Z11set_to_zeroPjj,(.L_x_214 - _Z11set_to_zeroPjj)
        .other          _Z11set_to_zeroPjj,@"STO_CUDA_ENTRY STV_DEFAULT"
_Z11set_to_zeroPjj:
.text._Z11set_to_zeroPjj:
        /* <DEDUP_REMOVED lines=9> */
[----:B------:R-:W1:Y:S01]  /*0090*/  LDCU.64 UR4, c[0x0][0x358] ;  /* 0x00006b00ff0477ac */ /* 0x000e620008000a00 */
[----:B0-----:R-:W-:-:S05]  /*00a0*/  IMAD.WIDE.U32 R2, R5, 0x4, R2 ;  /* 0x0000000405027825 */ /* 0x001fca00078e0002 */
[----:B-1----:R-:W-:Y:S01]  /*00b0*/  STG.E desc[UR4][R2.64], RZ ;  /* 0x000000ff02007986 */ /* 0x002fe2000c101904 */
[----:B------:R-:W-:Y:S05]  /*00c0*/  EXIT ;  /* 0x000000000000794d */ /* 0x000fea0003800000 */
.L_x_75:
        /* <DEDUP_REMOVED lines=11> */
.L_x_214:


//--------------------- .text._Z11set_to_zeroPfj  --------------------------
	.section	.text._Z11set_to_zeroPfj,"ax",@progbits
	.align	128
        .global         _Z11set_to_zeroPfj
        .type           _Z11set_to_zeroPfj,@function
        .size           _Z11set_to_zeroPfj,(.L_x_215 - _Z11set_to_zeroPfj)
        .other          _Z11set_to_zeroPfj,@"STO_CUDA_ENTRY STV_DEFAULT"
_Z11set_to_zeroPfj:
.text._Z11set_to_zeroPfj:
        /* <DEDUP_REMOVED lines=13> */
.L_x_76:
        /* <DEDUP_REMOVED lines=11> */
.L_x_215:


//--------------------- .text._Z16update_centroidsPfPjS_S0_6Params --------------------------
	.section	.text._Z16update_centroidsPfPjS_S0_6Params,"ax",@progbits
	.align	128
        .global         _Z16update_centroidsPfPjS_S0_6Params
        .type           _Z16update_centroidsPfPjS_S0_6Params,@function
        .size           _Z16update_centroidsPfPjS_S0_6Params,(.L_x_216 - _Z16update_centroidsPfPjS_S0_6Params)
        .other          _Z16update_centroidsPfPjS_S0_6Params,@"STO_CUDA_ENTRY STV_DEFAULT"
_Z16update_centroidsPfPjS_S0_6Params:
.text._Z16update_centroidsPfPjS_S0_6Params:
[----:B------:R-:W-:Y:S01]  /*0000*/  LDC R1, c[0x0][0x37c] ;  /* 0x0000df00ff017b82 */ /* 0x000fe20000000800 */
[----:B------:R-:W0:Y:S01]  /*0010*/  S2R R0, SR_TID.X ;  /* 0x0000000000007919 */ /* 0x000e220000002100 */
[----:B------:R-:W1:Y:S06]  /*0020*/  LDCU UR5, c[0x0][0x3a8] ;  /* 0x00007500ff0577ac */ /* 0x000e6c0008000800 */
[----:B------:R-:W2:Y:S01]  /*0030*/  S2UR UR4, SR_CTAID.X ;  /* 0x00000000000479c3 */ /* 0x000ea20000002500 */
[----:B------:R-:W-:Y:S01]  /*0040*/  MOV R2, 0x400 ;  /* 0x0000040000027802 */ /* 0x000fe20000000f00 */
[----:B------:R-:W3:Y:S01]  /*0050*/  S2R R7, SR_CgaCtaId ;  /* 0x0000000000077919 */ /* 0x000ee20000008800 */
[----:B------:R-:W4:Y:S01]  /*0060*/  LDCU UR6, c[0x0][0x3a4] ;  /* 0x00007480ff0677ac */ /* 0x000f220008000800 */
[----:B------:R-:W-:Y:S04]  /*0070*/  BSSY.RECONVERGENT B0, `(.L_x_77) ;  /* 0x0000062000007945 */ /* 0x000fe80003800200 */
[----:B------:R-:W2:Y:S01]  /*0080*/  LDC R3, c[0x0][0x360] ;  /* 0x0000d800ff037b82 */ /* 0x000ea20000000800 */
[----:B----4-:R-:W-:-:S05]  /*0090*/  MOV R4, UR6 ;  /* 0x0000000600047c02 */ /* 0x010fca0008000f00 */
[----:B-1----:R-:W-:Y:S01]  /*00a0*/  IMAD R5, R4, UR5, RZ ;  /* 0x0000000504057c24 */ /* 0x002fe2000f8e02ff */
[----:B0-----:R-:W-:Y:S02]  /*00b0*/  ISETP.GE.U32.AND P0, PT, R0, UR5, PT ;  /* 0x0000000500007c0c */ /* 0x001fe4000bf06070 */
[----:B---3--:R-:W-:Y:S01]  /*00c0*/  LEA R6, R7, R2, 0x18 ;  /* 0x0000000207067211 */ /* 0x008fe200078ec0ff */
[----:B--2---:R-:W-:-:S03]  /*00d0*/  IMAD R7, R3, UR4, R0 ;  /* 0x0000000403077c24 */ /* 0x004fc6000f8e0200 */
[----:B------:R-:W-:-:S07]  /*00e0*/  LEA R2, R5, R6, 0x2 ;  /* 0x0000000605027211 */ /* 0x000fce00078e10ff */
[----:B------:R-:W-:Y:S05]  /*00f0*/  @P0 BRA `(.L_x_78) ;  /* 0x0000000400640947 */ /* 0x000fea0003800000 */
[----:B------:R-:W-:-:S13]  /*0100*/  ISETP.NE.AND P0, PT, R4, RZ, PT ;  /* 0x000000ff0400720c */ /* 0x000fda0003f05270 */
[----:B------:R-:W-:Y:S05]  /*0110*/  @P0 BRA `(.L_x_79) ;  /* 0x0000000000240947 */ /* 0x000fea0003800000 */
[----:B------:R-:W-:Y:S01]  /*0120*/  BSSY.RECONVERGENT B1, `(.L_x_80) ;  /* 0x0000007000017945 */ /* 0x000fe20003800200 */
[----:B------:R-:W-:-:S07]  /*0130*/  IMAD.MOV.U32 R6, RZ, RZ, R0 ;  /* 0x000000ffff067224 */ /* 0x000fce00078e0000 */
.L_x_81:
[----:B------:R-:W-:Y:S02]  /*0140*/  LEA R8, R6, R2, 0x2 ;  /* 0x0000000206087211 */ /* 0x000fe400078e10ff */
[----:B------:R-:W-:-:S03]  /*0150*/  IADD3 R6, PT, PT, R3, R6, RZ ;  /* 0x0000000603067210 */ /* 0x000fc60007ffe0ff */
[----:B------:R0:W-:Y:S01]  /*0160*/  STS [R8], RZ ;  /* 0x000000ff08007388 */ /* 0x0001e20000000800 */
[----:B------:R-:W-:-:S13]  /*0170*/  ISETP.GE.U32.AND P0, PT, R6, UR5, PT ;  /* 0x0000000506007c0c */ /* 0x000fda000bf06070 */
[----:B0-----:R-:W-:Y:S05]  /*0180*/  @!P0 BRA `(.L_x_81) ;  /* 0xfffffffc00ec8947 */ /* 0x001fea000383ffff */
[----:B------:R-:W-:Y:S05]  /*0190*/  BSYNC.RECONVERGENT B1 ;  /* 0x0000000000017941 */ /* 0x000fea0003800200 */
.L_x_80:
[----:B------:R-:W-:Y:S05]  /*01a0*/  BRA `(.L_x_78) ;  /* 0x0000000400387947 */ /* 0x000fea0003800000 */
.L_x_79:
[C---:B------:R-:W-:Y:S02]  /*01b0*/  LOP3.LUT R14, R4.reuse, 0xf, RZ, 0xc0, !PT ;  /* 0x0000000f040e7812 */ /* 0x040fe400078ec0ff */
[----:B------:R-:W-:Y:S02]  /*01c0*/  LOP3.LUT R15, R4, 0x7, RZ, 0xc0, !PT ;  /* 0x00000007040f7812 */ /* 0x000fe400078ec0ff */
[----:B------:R-:W-:Y:S01]  /*01d0*/  MOV R10, R0 ;  /* 0x00000000000a7202 */ /* 0x000fe20000000f00 */
[----:B------:R-:W-:Y:S01]  /*01e0*/  VIADD R8, R14, 0xffffffff ;  /* 0xffffffff0e087836 */ /* 0x000fe20000000000 */
[----:B------:R-:W-:-:S04]  /*01f0*/  IADD3 R9, PT, PT, R15, -0x1, RZ ;  /* 0xffffffff0f097810 */ /* 0x000fc80007ffe0ff */
[----:B------:R-:W-:Y:S02]  /*0200*/  ISETP.GE.U32.AND P0, PT, R8, 0x7, PT ;  /* 0x000000070800780c */ /* 0x000fe40003f06070 */
[----:B------:R-:W-:Y:S02]  /*0210*/  ISETP.GE.U32.AND P1, PT, R9, 0x3, PT ;  /* 0x000000030900780c */ /* 0x000fe40003f26070 */
[C---:B------:R-:W-:Y:S02]  /*0220*/  LOP3.LUT R8, R4.reuse, 0xfffffff0, RZ, 0xc0, !PT ;  /* 0xfffffff004087812 */ /* 0x040fe400078ec0ff */
[----:B------:R-:W-:-:S09]  /*0230*/  LOP3.LUT R9, R4, 0x3, RZ, 0xc0, !PT ;  /* 0x0000000304097812 */ /* 0x000fd200078ec0ff */
.L_x_87:
[----:B0-----:R-:W0:Y:S01]  /*0240*/  LDCU UR6, c[0x0][0x3a4] ;  /* 0x00007480ff0677ac */ /* 0x001e220008000800 */
[----:B-123--:R-:W-:Y:S01]  /*0250*/  IMAD R11, R10, 0x4, R2 ;  /* 0x000000040a0b7824 */ /* 0x00efe200078e0202 */
[-C--:B------:R-:W-:Y:S01]  /*0260*/  MOV R12, R10.reuse ;  /* 0x0000000a000c7202 */ /* 0x080fe20000000f00 */
[----:B------:R-:W-:Y:S01]  /*0270*/  HFMA2 R13, -RZ, RZ, 0, 0 ;  /* 0x00000000ff0d7431 */ /* 0x000fe200000001ff */
[----:B------:R-:W1:Y:S01]  /*0280*/  LDCU UR4, c[0x0][0x3a8] ;  /* 0x00007500ff0477ac */ /* 0x000e620008000800 */
[----:B------:R-:W-:Y:S01]  /*0290*/  IADD3 R10, PT, PT, R3, R10, RZ ;  /* 0x0000000a030a7210 */ /* 0x000fe20007ffe0ff */
[----:B------:R2:W-:Y:S01]  /*02a0*/  STS [R11], RZ ;  /* 0x000000ff0b007388 */ /* 0x0005e20000000800 */
[----:B0-----:R-:W-:Y:S02]  /*02b0*/  IMAD.U32 R4, RZ, RZ, UR6 ;  /* 0x00000006ff047e24 */ /* 0x001fe4000f8e00ff */
[----:B-1----:R-:W-:-:S03]  /*02c0*/  ISETP.GE.U32.AND P2, PT, R10, UR4, PT ;  /* 0x000000040a007c0c */ /* 0x002fc6000bf46070 */
[----:B------:R-:W-:-:S13]  /*02d0*/  ISETP.GE.U32.AND P3, PT, R4, 0x10, PT ;  /* 0x000000100400780c */ /* 0x000fda0003f66070 */
[----:B--2---:R-:W-:Y:S05]  /*02e0*/  @!P3 BRA `(.L_x_82) ;  /* 0x00000000005cb947 */ /* 0x004fea0003800000 */
[----:B------:R-:W-:-:S07]  /*02f0*/  MOV R11, RZ ;  /* 0x000000ff000b7202 */ /* 0x000fce0000000f00 */
.L_x_83:
[----:B0-----:R-:W-:Y:S01]  /*0300*/  IMAD R13, R12, R4, R11 ;  /* 0x000000040c0d7224 */ /* 0x001fe200078e020b */
[----:B------:R-:W-:-:S03]  /*0310*/  IADD3 R11, PT, PT, R11, 0x10, RZ ;  /* 0x000000100b0b7810 */ /* 0x000fc60007ffe0ff */
[----:B------:R-:W-:Y:S01]  /*0320*/  IMAD R13, R13, 0x4, R6 ;  /* 0x000000040d0d7824 */ /* 0x000fe200078e0206 */
[----:B------:R-:W-:-:S04]  /*0330*/  ISETP.NE.AND P3, PT, R11, R8, PT ;  /* 0x000000080b00720c */ /* 0x000fc80003f65270 */
[----:B------:R0:W-:Y:S04]  /*0340*/  STS [R13], RZ ;  /* 0x000000ff0d007388 */ /* 0x0001e80000000800 */
[----:B------:R0:W-:Y:S04]  /*0350*/  STS [R13+0x4], RZ ;  /* 0x000004ff0d007388 */ /* 0x0001e80000000800 */
        /* <DEDUP_REMOVED lines=13> */
[----:B------:R0:W-:Y:S01]  /*0430*/  STS [R13+0x3c], RZ ;  /* 0x00003cff0d007388 */ /* 0x0001e20000000800 */
[----:B------:R-:W-:Y:S05]  /*0440*/  @P3 BRA `(.L_x_83) ;  /* 0xfffffffc00ac3947 */ /* 0x000fea000383ffff */
[----:B0-----:R-:W-:-:S07]  /*0450*/  MOV R13, R8 ;  /* 0x00000008000d7202 */ /* 0x001fce0000000f00 */
.L_x_82:
[----:B------:R-:W-:-:S13]  /*0460*/  ISETP.NE.AND P3, PT, R14, RZ, PT ;  /* 0x000000ff0e00720c */ /* 0x000fda0003f65270 */
[----:B------:R-:W-:Y:S05]  /*0470*/  @!P3 BRA `(.L_x_84) ;  /* 0x000000000080b947 */ /* 0x000fea0003800000 */
[----:B------:R-:W-:Y:S01]  /*0480*/  ISETP.NE.AND P3, PT, R15, RZ, PT ;  /* 0x000000ff0f00720c */ /* 0x000fe20003f65270 */
[----:B------:R-:W-:-:S12]  /*0490*/  @!P0 BRA `(.L_x_85) ;  /* 0x00000000002c8947 */ /* 0x000fd80003800000 */
[----:B------:R-:W-:Y:S01]  /*04a0*/  IMAD R11, R12, R4, R13 ;  /* 0x000000040c0b7224 */ /* 0x000fe200078e020d */
[----:B------:R-:W-:-:S03]  /*04b0*/  IADD3 R13, PT, PT, R13, 0x8, RZ ;  /* 0x000000080d0d7810 */ /* 0x000fc60007ffe0ff */
[----:B------:R-:W-:-:S05]  /*04c0*/  IMAD R11, R11, 0x4, R6 ;  /* 0x000000040b0b7824 */ /* 0x000fca00078e0206 */
[----:B------:R0:W-:Y:S04]  /*04d0*/  STS [R11], RZ ;  /* 0x000000ff0b007388 */ /* 0x0001e80000000800 */
[----:B------:R0:W-:Y:S04]  /*04e0*/  STS [R11+0x4], RZ ;  /* 0x000004ff0b007388 */ /* 0x0001e80000000800 */
[----:B------:R0:W-:Y:S04]  /*04f0*/  STS [R11+0x8], RZ ;  /* 0x000008ff0b007388 */ /* 0x0001e80000000800 */
[----:B------:R0:W-:Y:S04]  /*0500*/  STS [R11+0xc], RZ ;  /* 0x00000cff0b007388 */ /* 0x0001e80000000800 */
[----:B------:R0:W-:Y:S04]  /*0510*/  STS [R11+0x10], RZ ;  /* 0x000010ff0b007388 */ /* 0x0001e80000000800 */
[----:B------:R0:W-:Y:S04]  /*0520*/  STS [R11+0x14], RZ ;  /* 0x000014ff0b007388 */ /* 0x0001e80000000800 */
[----:B------:R0:W-:Y:S04]  /*0530*/  STS [R11+0x18], RZ ;  /* 0x000018ff0b007388 */ /* 0x0001e80000000800 */
[----:B------:R0:W-:Y:S02]  /*0540*/  STS [R11+0x1c], RZ ;  /* 0x00001cff0b007388 */ /* 0x0001e40000000800 */
.L_x_85:
[----:B------:R-:W-:Y:S05]  /*0550*/  @!P3 BRA `(.L_x_84) ;  /* 0x000000000048b947 */ /* 0x000fea0003800000 */
[----:B------:R-:W-:Y:S01]  /*0560*/  ISETP.NE.AND P3, PT, R9, RZ, PT ;  /* 0x000000ff0900720c */ /* 0x000fe20003f65270 */
[----:B------:R-:W-:-:S12]  /*0570*/  @!P1 BRA `(.L_x_86) ;  /* 0x00000000001c9947 */ /* 0x000fd80003800000 */
[----:B0-----:R-:W-:Y:S02]  /*0580*/  IMAD R11, R12, R4, R13 ;  /* 0x000000040c0b7224 */ /* 0x001fe400078e020d */
[----:B------:R-:W-:-:S03]  /*0590*/  VIADD R13, R13, 0x4 ;  /* 0x000000040d0d7836 */ /* 0x000fc60000000000 */
[----:B------:R-:W-:-:S05]  /*05a0*/  LEA R11, R11, R6, 0x2 ;  /* 0x000000060b0b7211 */ /* 0x000fca00078e10ff */
[----:B------:R1:W-:Y:S04]  /*05b0*/  STS [R11], RZ ;  /* 0x000000ff0b007388 */ /* 0x0003e80000000800 */
[----:B------:R1:W-:Y:S04]  /*05c0*/  STS [R11+0x4], RZ ;  /* 0x000004ff0b007388 */ /* 0x0003e80000000800 */
[----:B------:R1:W-:Y:S04]  /*05d0*/  STS [R11+0x8], RZ ;  /* 0x000008ff0b007388 */ /* 0x0003e80000000800 */
[----:B------:R1:W-:Y:S02]  /*05e0*/  STS [R11+0xc], RZ ;  /* 0x00000cff0b007388 */ /* 0x0003e40000000800 */
.L_x_86:
[----:B------:R-:W-:Y:S05]  /*05f0*/  @!P3 BRA `(.L_x_84) ;  /* 0x000000000020b947 */ /* 0x000fea0003800000 */
[----:B01----:R-:W-:Y:S01]  /*0600*/  IMAD R11, R12, R4, R13 ;  /* 0x000000040c0b7224 */ /* 0x003fe200078e020d */
[----:B------:R-:W-:-:S04]  /*0610*/  ISETP.NE.AND P3, PT, R9, 0x1, PT ;  /* 0x000000010900780c */ /* 0x000fc80003f65270 */
[----:B------:R-:W-:-:S05]  /*0620*/  LEA R11, R11, R6, 0x2 ;  /* 0x000000060b0b7211 */ /* 0x000fca00078e10ff */
[----:B------:R2:W-:Y:S04]  /*0630*/  STS [R11], RZ ;  /* 0x000000ff0b007388 */ /* 0x0005e80000000800 */
[----:B------:R-:W-:Y:S05]  /*0640*/  @!P3 BRA `(.L_x_84) ;  /* 0x00000000000cb947 */ /* 0x000fea0003800000 */
[----:B------:R-:W-:Y:S01]  /*0650*/  ISETP.NE.AND P3, PT, R9, 0x2, PT ;  /* 0x000000020900780c */ /* 0x000fe20003f65270 */
[----:B------:R3:W-:-:S12]  /*0660*/  STS [R11+0x4], RZ ;  /* 0x000004ff0b007388 */ /* 0x0007d80000000800 */
[----:B------:R3:W-:Y:S02]  /*0670*/  @P3 STS [R11+0x8], RZ ;  /* 0x000008ff0b003388 */ /* 0x0007e40000000800 */
.L_x_84:
[----:B------:R-:W-:Y:S05]  /*0680*/  @!P2 BRA `(.L_x_87) ;  /* 0xfffffff800eca947 */ /* 0x000fea000383ffff */
.L_x_78:
[----:B------:R-:W-:Y:S05]  /*0690*/  BSYNC.RECONVERGENT B0 ;  /* 0x0000000000007941 */ /* 0x000fea0003800200 */
.L_x_77:
[----:B------:R-:W4:Y:S01]  /*06a0*/  LDCU UR4, c[0x0][0x3a0] ;  /* 0x00007400ff0477ac */ /* 0x000f220008000800 */
[----:B------:R-:W-:Y:S01]  /*06b0*/  BSSY.RECONVERGENT B0, `(.L_x_88) ;  /* 0x0000150000007945 */ /* 0x000fe20003800200 */
[----:B------:R-:W0:Y:S01]  /*06c0*/  LDCU.64 UR6, c[0x0][0x358] ;  /* 0x00006b00ff0677ac */ /* 0x000e220008000a00 */
[----:B------:R-:W-:Y:S01]  /*06d0*/  BAR.SYNC.DEFER_BLOCKING 0x0 ;  /* 0x0000000000007b1d */ /* 0x000fe20000010000 */
[----:B----4-:R-:W-:-:S13]  /*06e0*/  ISETP.GE.U32.AND P0, PT, R7, UR4, PT ;  /* 0x0000000407007c0c */ /* 0x010fda000bf06070 */
[----:B0-----:R-:W-:Y:S05]  /*06f0*/  @P0 BRA `(.L_x_89) ;  /* 0x00000014002c0947 */ /* 0x001fea0003800000 */
[----:B------:R-:W0:Y:S02]  /*0700*/  LDC.64 R8, c[0x0][0x388] ;  /* 0x0000e200ff087b82 */ /* 0x000e240000000a00 */
[----:B0-----:R-:W-:-:S06]  /*0710*/  IMAD.WIDE.U32 R8, R7, 0x4, R8 ;  /* 0x0000000407087825 */ /* 0x001fcc00078e0008 */
[----:B------:R-:W4:Y:S01]  /*0720*/  LDG.E R9, desc[UR6][R8.64] ;  /* 0x0000000608097981 */ /* 0x000f22000c1e1900 */
[----:B------:R-:W-:Y:S02]  /*0730*/  ISETP.NE.AND P0, PT, R4, RZ, PT ;  /* 0x000000ff0400720c */ /* 0x000fe40003f05270 */
[----:B----4-:R-:W-:-:S05]  /*0740*/  LEA R2, R9, R2, 0x2 ;  /* 0x0000000209027211 */ /* 0x010fca00078e10ff */
[----:B------:R0:W-:Y:S06]  /*0750*/  ATOMS.POPC.INC.32 RZ, [R2+URZ] ;  /* 0x0000000002ff7f8c */ /* 0x0001ec000d8000ff */
[----:B------:R-:W-:Y:S05]  /*0760*/  @!P0 BRA `(.L_x_89) ;  /* 0x0000001400108947 */ /* 0x000fea0003800000 */
[----:B------:R-:W-:Y:S01]  /*0770*/  ISETP.GE.U32.AND P0, PT, R4, 0x10, PT ;  /* 0x000000100400780c */ /* 0x000fe20003f06070 */
[----:B------:R-:W-:Y:S01]  /*0780*/  BSSY.RECONVERGENT B2, `(.L_x_90) ;  /* 0x00000a2000027945 */ /* 0x000fe20003800200 */
[----:B0-----:R-:W-:-:S11]  /*0790*/  IMAD.MOV.U32 R2, RZ, RZ, RZ ;  /* 0x000000ffff027224 */ /* 0x001fd600078e00ff */
[----:B------:R-:W-:Y:S05]  /*07a0*/  @!P0 BRA `(.L_x_91) ;  /* 0x00000008007c8947 */ /* 0x000fea0003800000 */
[----:B-123--:R-:W0:Y:S01]  /*07b0*/  S2R R11, SR_CgaCtaId ;  /* 0x00000000000b7919 */ /* 0x00ee220000008800 */
[----:B------:R-:W-:Y:S01]  /*07c0*/  MOV R6, 0x400 ;  /* 0x0000040000067802 */ /* 0x000fe20000000f00 */
[----:B------:R-:W-:Y:S01]  /*07d0*/  HFMA2 R13, -RZ, RZ, 0, 0 ;  /* 0x00000000ff0d7431 */ /* 0x000fe200000001ff */
[----:B------:R-:W-:Y:S01]  /*07e0*/  BSSY.RECONVERGENT B1, `(.L_x_91) ;  /* 0x000009b000017945 */ /* 0x000fe20003800200 */
[----:B------:R-:W-:Y:S02]  /*07f0*/  LOP3.LUT R2, R4, 0xfffffff0, RZ, 0xc0, !PT ;  /* 0xfffffff004027812 */ /* 0x000fe400078ec0ff */
[----:B0-----:R-:W-:-:S07]  /*0800*/  LEA R6, R11, R6, 0x18 ;  /* 0x000000060b067211 */ /* 0x001fce00078ec0ff */
.L_x_124:
[----:B------:R-:W0:Y:S01]  /*0810*/  LDCU UR4, c[0x0][0x3a4] ;  /* 0x00007480ff0477ac */ /* 0x000e220008000800 */
[----:B------:R-:W1:Y:S01]  /*0820*/  LDC.64 R10, c[0x0][0x380] ;  /* 0x0000e000ff0a7b82 */ /* 0x000e620000000a00 */
[----:B0-----:R-:W-:-:S05]  /*0830*/  MOV R4, UR4 ;  /* 0x0000000400047c02 */ /* 0x001fca0008000f00 */
[----:B------:R-:W-:-:S04]  /*0840*/  IMAD R15, R7, R4, R13 ;  /* 0x00000004070f7224 */ /* 0x000fc800078e020d */
[----:B-1----:R-:W-:-:S05]  /*0850*/  IMAD.WIDE.U32 R16, R15, 0x4, R10 ;  /* 0x000000040f107825 */ /* 0x002fca00078e000a */
[----:B------:R0:W5:Y:S01]  /*0860*/  LDG.E R21, desc[UR6][R16.64] ;  /* 0x0000000610157981 */ /* 0x000162000c1e1900 */
[----:B------:R-:W-:Y:S01]  /*0870*/  IMAD R19, R9, R4, R13 ;  /* 0x0000000409137224 */ /* 0x000fe200078e020d */
[----:B------:R-:W-:Y:S04]  /*0880*/  BSSY.RECONVERGENT B3, `(.L_x_92) ;  /* 0x0000006000037945 */ /* 0x000fe80003800200 */
[----:B------:R-:W-:-:S07]  /*0890*/  LEA R8, R19, R6, 0x2 ;  /* 0x0000000613087211 */ /* 0x000fce00078e10ff */
.L_x_93:
[----:B0-----:R-:W0:Y:S02]  /*08a0*/  LDS R16, [R8] ;  /* 0x0000000008107984 */ /* 0x001e240000000800 */
[----:B0----5:R-:W-:-:S05]  /*08b0*/  FADD R17, R21, R16 ;  /* 0x0000001015117221 */ /* 0x021fca0000000000 */
[----:B------:R-:W0:Y:S02]  /*08c0*/  ATOMS.CAST.SPIN P0, [R8], R16, R17 ;  /* 0x000000100800758d */ /* 0x000e240001800011 */
[----:B0-----:R-:W-:Y:S05]  /*08d0*/  @!P0 BRA `(.L_x_93) ;  /* 0xfffffffc00f08947 */ /* 0x001fea000383ffff */
[----:B------:R-:W-:Y:S05]  /*08e0*/  BSYNC.RECONVERGENT B3 ;  /* 0x0000000000037941 */ /* 0x000fea0003800200 */
.L_x_92:
[----:B------:R-:W-:-:S04]  /*08f0*/  VIADD R17, R15, 0x1 ;  /* 0x000000010f117836 */ /* 0x000fc80000000000 */
[----:B------:R-:W-:-:S05]  /*0900*/  IMAD.WIDE.U32 R16, R17, 0x4, R10 ;  /* 0x0000000411107825 */ /* 0x000fca00078e000a */
[----:B------:R0:W5:Y:S01]  /*0910*/  LDG.E R19, desc[UR6][R16.64] ;  /* 0x0000000610137981 */ /* 0x000162000c1e1900 */
[----:B------:R-:W-:Y:S01]  /*0920*/  BSSY.RECONVERGENT B3, `(.L_x_94) ;  /* 0x0000005000037945 */ /* 0x000fe20003800200 */
.L_x_95:
[----:B0-----:R-:W0:Y:S02]  /*0930*/  LDS R16, [R8+0x4] ;  /* 0x0000040008107984 */ /* 0x001e240000000800 */
[----:B0----5:R-:W-:-:S05]  /*0940*/  FADD R17, R19, R16 ;  /* 0x0000001013117221 */ /* 0x021fca0000000000 */
[----:B------:R-:W0:Y:S02]  /*0950*/  ATOMS.CAST.SPIN P0, [R8+0x4], R16, R17 ;  /* 0x000004100800758d */ /* 0x000e240001800011 */
[----:B0-----:R-:W-:Y:S05]  /*0960*/  @!P0 BRA `(.L_x_95) ;  /* 0xfffffffc00f08947 */ /* 0x001fea000383ffff */
[----:B------:R-:W-:Y:S05]  /*0970*/  BSYNC.RECONVERGENT B3 ;  /* 0x0000000000037941 */ /* 0x000fea0003800200 */
.L_x_94:
[----:B------:R-:W-:-:S05]  /*0980*/  IADD3 R17, PT, PT, R15, 0x2, RZ ;  /* 0x000000020f117810 */ /* 0x000fca0007ffe0ff */
[----:B------:R-:W-:-:S05]  /*0990*/  IMAD.WIDE.U32 R16, R17, 0x4, R10 ;  /* 0x0000000411107825 */ /* 0x000fca00078e000a */
[----:B------:R0:W5:Y:S01]  /*09a0*/  LDG.E R19, desc[UR6][R16.64] ;  /* 0x0000000610137981 */ /* 0x000162000c1e1900 */
[----:B------:R-:W-:Y:S01]  /*09b0*/  BSSY.RECONVERGENT B3, `(.L_x_96) ;  /* 0x0000005000037945 */ /* 0x000fe20003800200 */
.L_x_97:
[----:B0-----:R-:W0:Y:S02]  /*09c0*/  LDS R16, [R8+0x8] ;  /* 0x0000080008107984 */ /* 0x001e240000000800 */
[----:B0----5:R-:W-:-:S05]  /*09d0*/  FADD R17, R19, R16 ;  /* 0x0000001013117221 */ /* 0x021fca0000000000 */
[----:B------:R-:W0:Y:S02]  /*09e0*/  ATOMS.CAST.SPIN P0, [R8+0x8], R16, R17 ;  /* 0x000008100800758d */ /* 0x000e240001800011 */
[----:B0-----:R-:W-:Y:S05]  /*09f0*/  @!P0 BRA `(.L_x_97) ;  /* 0xfffffffc00f08947 */ /* 0x001fea000383ffff */
[----:B------:R-:W-:Y:S05]  /*0a00*/  BSYNC.RECONVERGENT B3 ;  /* 0x0000000000037941 */ /* 0x000fea0003800200 */
.L_x_96:
[----:B------:R-:W-:-:S05]  /*0a10*/  IADD3 R17, PT, PT, R15, 0x3, RZ ;  /* 0x000000030f117810 */ /* 0x000fca0007ffe0ff */
[----:B------:R-:W-:-:S05]  /*0a20*/  IMAD.WIDE.U32 R16, R17, 0x4, R10 ;  /* 0x0000000411107825 */ /* 0x000fca00078e000a */
[----:B------:R0:W5:Y:S01]  /*0a30*/  LDG.E R19, desc[UR6][R16.64] ;  /* 0x0000000610137981 */ /* 0x000162000c1e1900 */
[----:B------:R-:W-:Y:S01]  /*0a40*/  BSSY.RECONVERGENT B3, `(.L_x_98) ;  /* 0x0000005000037945 */ /* 0x000fe20003800200 */
.L_x_99:
[----:B0-----:R-:W0:Y:S02]  /*0a50*/  LDS R16, [R8+0xc] ;  /* 0x00000c0008107984 */ /* 0x001e240000000800 */
[----:B0----5:R-:W-:-:S05]  /*0a60*/  FADD R17, R19, R16 ;  /* 0x0000001013117221 */ /* 0x021fca0000000000 */
[----:B------:R-:W0:Y:S02]  /*0a70*/  ATOMS.CAST.SPIN P0, [R8+0xc], R16, R17 ;  /* 0x00000c100800758d */ /* 0x000e240001800011 */
[----:B0-----:R-:W-:Y:S05]  /*0a80*/  @!P0 BRA `(.L_x_99) ;  /* 0xfffffffc00f08947 */ /* 0x001fea000383ffff */
[----:B------:R-:W-:Y:S05]  /*0a90*/  BSYNC.RECONVERGENT B3 ;  /* 0x0000000000037941 */ /* 0x000fea0003800200 */
.L_x_98:
[----:B------:R-:W-:-:S05]  /*0aa0*/  IADD3 R17, PT, PT, R15, 0x4, RZ ;  /* 0x000000040f117810 */ /* 0x000fca0007ffe0ff */
[----:B------:R-:W-:-:S05]  /*0ab0*/  IMAD.WIDE.U32 R16, R17, 0x4, R10 ;  /* 0x0000000411107825 */ /* 0x000fca00078e000a */
[----:B------:R0:W5:Y:S01]  /*0ac0*/  LDG.E R19, desc[UR6][R16.64] ;  /* 0x0000000610137981 */ /* 0x000162000c1e1900 */
[----:B------:R-:W-:Y:S01]  /*0ad0*/  BSSY.RECONVERGENT B3, `(.L_x_100) ;  /* 0x0000005000037945 */ /* 0x000fe20003800200 */
.L_x_101:
[----:B0-----:R-:W0:Y:S02]  /*0ae0*/  LDS R16, [R8+0x10] ;  /* 0x0000100008107984 */ /* 0x001e240000000800 */
[----:B0----5:R-:W-:-:S05]  /*0af0*/  FADD R17, R19, R16 ;  /* 0x0000001013117221 */ /* 0x021fca0000000000 */
[----:B------:R-:W0:Y:S02]  /*0b00*/  ATOMS.CAST.SPIN P0, [R8+0x10], R16, R17 ;  /* 0x000010100800758d */ /* 0x000e240001800011 */
[----:B0-----:R-:W-:Y:S05]  /*0b10*/  @!P0 BRA `(.L_x_101) ;  /* 0xfffffffc00f08947 */ /* 0x001fea000383ffff */
[----:B------:R-:W-:Y:S05]  /*0b20*/  BSYNC.RECONVERGENT B3 ;  /* 0x0000000000037941 */ /* 0x000fea0003800200 */
.L_x_100:
[----:B------:R-:W-:-:S04]  /*0b30*/  VIADD R17, R15, 0x5 ;  /* 0x000000050f117836 */ /* 0x000fc80000000000 */
[----:B------:R-:W-:-:S05]  /*0b40*/  IMAD.WIDE.U32 R16, R17, 0x4, R10 ;  /* 0x0000000411107825 */ /* 0x000fca00078e000a */
[----:B------:R0:W5:Y:S01]  /*0b50*/  LDG.E R19, desc[UR6][R16.64] ;  /* 0x0000000610137981 */ /* 0x000162000c1e1900 */
[----:B------:R-:W-:Y:S01]  /*0b60*/  BSSY.RECONVERGENT B3, `(.L_x_102) ;  /* 0x0000005000037945 */ /* 0x000fe20003800200 */
.L_x_103:
[----:B0-----:R-:W0:Y:S02]  /*0b70*/  LDS R16, [R8+0x14] ;  /* 0x0000140008107984 */ /* 0x001e240000000800 */
[----:B0----5:R-:W-:-:S05]  /*0b80*/  FADD R17, R19, R16 ;  /* 0x0000001013117221 */ /* 0x021fca0000000000 */
[----:B------:R-:W0:Y:S02]  /*0b90*/  ATOMS.CAST.SPIN P0, [R8+0x14], R16, R17 ;  /* 0x000014100800758d */ /* 0x000e240001800011 */
[----:B0-----:R-:W-:Y:S05]  /*0ba0*/  @!P0 BRA `(.L_x_103) ;  /* 0xfffffffc00f08947 */ /* 0x001fea000383ffff */
[----:B------:R-:W-:Y:S05]  /*0bb0*/  BSYNC.RECONVERGENT B3 ;  /* 0x0000000000037941 */ /* 0x000fea0003800200 */
.L_x_102:
[----:B------:R-:W-:-:S05]  /*0bc0*/  IADD3 R17, PT, PT, R15, 0x6, RZ ;  /* 0x000000060f117810 */ /* 0x000fca0007ffe0ff */
[----:B------:R-:W-:-:S05]  /*0bd0*/  IMAD.WIDE.U32 R16, R17, 0x4, R10 ;  /* 0x0000000411107825 */ /* 0x000fca00078e000a */
[----:B------:R0:W5:Y:S01]  /*0be0*/  LDG.E R19, desc[UR6][R16.64] ;  /* 0x0000000610137981 */ /* 0x000162000c1e1900 */
[----:B------:R-:W-:Y:S01]  /*0bf0*/  BSSY.RECONVERGENT B3, `(.L_x_104) ;  /* 0x0000005000037945 */ /* 0x000fe20003800200 */
.L_x_105:
[----:B0-----:R-:W0:Y:S02]  /*0c00*/  LDS R16, [R8+0x18] ;  /* 0x0000180008107984 */ /* 0x001e240000000800 */
[----:B0----5:R-:W-:-:S05]  /*0c10*/  FADD R17, R19, R16 ;  /* 0x0000001013117221 */ /* 0x021fca0000000000 */
[----:B------:R-:W0:Y:S02]  /*0c20*/  ATOMS.CAST.SPIN P0, [R8+0x18], R16, R17 ;  /* 0x000018100800758d */ /* 0x000e240001800011 */
[----:B0-----:R-:W-:Y:S05]  /*0c30*/  @!P0 BRA `(.L_x_105) ;  /* 0xfffffffc00f08947 */ /* 0x001fea000383ffff */
[----:B------:R-:W-:Y:S05]  /*0c40*/  BSYNC.RECONVERGENT B3 ;  /* 0x0000000000037941 */ /* 0x000fea0003800200 */
.L_x_104:
[----:B------:R-:W-:-:S05]  /*0c50*/  IADD3 R17, PT, PT, R15, 0x7, RZ ;  /* 0x000000070f117810 */ /* 0x000fca0007ffe0ff */
[----:B------:R-:W-:-:S05]  /*0c60*/  IMAD.WIDE.U32 R16, R17, 0x4, R10 ;  /* 0x0000000411107825 */ /* 0x000fca00078e000a */
[----:B------:R0:W5:Y:S01]  /*0c70*/  LDG.E R19, desc[UR6][R16.64] ;  /* 0x0000000610137981 */ /* 0x000162000c1e1900 */
[----:B------:R-:W-:Y:S01]  /*0c80*/  BSSY.RECONVERGENT B3, `(.L_x_106) ;  /* 0x0000005000037945 */ /* 0x000fe20003800200 */
.L_x_107:
[----:B0-----:R-:W0:Y:S02]  /*0c90*/  LDS R16, [R8+0x1c] ;  /* 0x00001c0008107984 */ /* 0x001e240000000800 */
[----:B0----5:R-:W-:-:S05]  /*0ca0*/  FADD R17, R19, R16 ;  /* 0x0000001013117221 */ /* 0x021fca0000000000 */
[----:B------:R-:W0:Y:S02]  /*0cb0*/  ATOMS.CAST.SPIN P0, [R8+0x1c], R16, R17 ;  /* 0x00001c100800758d */ /* 0x000e240001800011 */
[----:B0-----:R-:W-:Y:S05]  /*0cc0*/  @!P0 BRA `(.L_x_107) ;  /* 0xfffffffc00f08947 */ /* 0x001fea000383ffff */
[----:B------:R-:W-:Y:S05]  /*0cd0*/  BSYNC.RECONVERGENT B3 ;  /* 0x0000000000037941 */ /* 0x000fea0003800200 */
.L_x_106:
[----:B------:R-:W-:-:S05]  /*0ce0*/  IADD3 R17, PT, PT, R15, 0x8, RZ ;  /* 0x000000080f117810 */ /* 0x000fca0007ffe0ff */
[----:B------:R-:W-:-:S05]  /*0cf0*/  IMAD.WIDE.U32 R16, R17, 0x4, R10 ;  /* 0x0000000411107825 */ /* 0x000fca00078e000a */
[----:B------:R0:W5:Y:S01]  /*0d00*/  LDG.E R19, desc[UR6][R16.64] ;  /* 0x0000000610137981 */ /* 0x000162000c1e1900 */
[----:B------:R-:W-:Y:S01]  /*0d10*/  BSSY.RECONVERGENT B3, `(.L_x_108) ;  /* 0x0000005000037945 */ /* 0x000fe20003800200 */
.L_x_109:
[----:B0-----:R-:W0:Y:S02]  /*0d20*/  LDS R16, [R8+0x20] ;  /* 0x0000200008107984 */ /* 0x001e240000000800 */
[----:B0----5:R-:W-:-:S05]  /*0d30*/  FADD R17, R19, R16 ;  /* 0x0000001013117221 */ /* 0x021fca0000000000 */
[----:B------:R-:W0:Y:S02]  /*0d40*/  ATOMS.CAST.SPIN P0, [R8+0x20], R16, R17 ;  /* 0x000020100800758d */ /* 0x000e240001800011 */
[----:B0-----:R-:W-:Y:S05]  /*0d50*/  @!P0 BRA `(.L_x_109) ;  /* 0xfffffffc00f08947 */ /* 0x001fea000383ffff */
[----:B------:R-:W-:Y:S05]  /*0d60*/  BSYNC.RECONVERGENT B3 ;  /* 0x0000000000037941 */ /* 0x000fea0003800200 */
.L_x_108:
[----:B------:R-:W-:-:S04]  /*0d70*/  VIADD R17, R15, 0x9 ;  /* 0x000000090f117836 */ /* 0x000fc80000000000 */
[----:B------:R-:W-:-:S05]  /*0d80*/  IMAD.WIDE.U32 R16, R17, 0x4, R10 ;  /* 0x0000000411107825 */ /* 0x000fca00078e000a */
[----:B------:R0:W5:Y:S01]  /*0d90*/  LDG.E R19, desc[UR6][R16.64] ;  /* 0x0000000610137981 */ /* 0x000162000c1e1900 */
[----:B------:R-:W-:Y:S01]  /*0da0*/  BSSY.RECONVERGENT B3, `(.L_x_110) ;  /* 0x0000005000037945 */ /* 0x000fe20003800200 */
.L_x_111:
[----:B0-----:R-:W0:Y:S02]  /*0db0*/  LDS R16, [R8+0x24] ;  /* 0x0000240008107984 */ /* 0x001e240000000800 */
[----:B0----5:R-:W-:-:S05]  /*0dc0*/  FADD R17, R19, R16 ;  /* 0x0000001013117221 */ /* 0x021fca0000000000 */
[----:B------:R-:W0:Y:S02]  /*0dd0*/  ATOMS.CAST.SPIN P0, [R8+0x24], R16, R17 ;  /* 0x000024100800758d */ /* 0x000e240001800011 */
[----:B0-----:R-:W-:Y:S05]  /*0de0*/  @!P0 BRA `(.L_x_111) ;  /* 0xfffffffc00f08947 */ /* 0x001fea000383ffff */
[----:B------:R-:W-:Y:S05]  /*0df0*/  BSYNC.RECONVERGENT B3 ;  /* 0x0000000000037941 */ /* 0x000fea0003800200 */
.L_x_110:
[----:B------:R-:W-:-:S05]  /*0e00*/  IADD3 R17, PT, PT, R15, 0xa, RZ ;  /* 0x0000000a0f117810 */ /* 0x000fca0007ffe0ff */
[----:B------:R-:W-:-:S05]  /*0e10*/  IMAD.WIDE.U32 R16, R17, 0x4, R10 ;  /* 0x0000000411107825 */ /* 0x000fca00078e000a */
[----:B------:R0:W5:Y:S01]  /*0e20*/  LDG.E R19, desc[UR6][R16.64] ;  /* 0x0000000610137981 */ /* 0x000162000c1e1900 */
[----:B------:R-:W-:Y:S01]  /*0e30*/  BSSY.RECONVERGENT B3, `(.L_x_112) ;  /* 0x0000005000037945 */ /* 0x000fe20003800200 */
.L_x_113:
[----:B0-----:R-:W0:Y:S02]  /*0e40*/  LDS R16, [R8+0x28] ;  /* 0x0000280008107984 */ /* 0x001e240000000800 */
[----:B0----5:R-:W-:-:S05]  /*0e50*/  FADD R17, R19, R16 ;  /* 0x0000001013117221 */ /* 0x021fca0000000000 */
[----:B------:R-:W0:Y:S02]  /*0e60*/  ATOMS.CAST.SPIN P0, [R8+0x28], R16, R17 ;  /* 0x000028100800758d */ /* 0x000e240001800011 */
[----:B0-----:R-:W-:Y:S05]  /*0e70*/  @!P0 BRA `(.L_x_113) ;  /* 0xfffffffc00f08947 */ /* 0x001fea000383ffff */
[----:B------:R-:W-:Y:S05]  /*0e80*/  BSYNC.RECONVERGENT B3 ;  /* 0x0000000000037941 */ /* 0x000fea0003800200 */
.L_x_112:
[----:B------:R-:W-:-:S05]  /*0e90*/  IADD3 R17, PT, PT, R15, 0xb, RZ ;  /* 0x0000000b0f117810 */ /* 0x000fca0007ffe0ff */
[----:B------:R-:W-:-:S05]  /*0ea0*/  IMAD.WIDE.U32 R16, R17, 0x4, R10 ;  /* 0x0000000411107825 */ /* 0x000fca00078e000a */
[----:B------:R0:W5:Y:S01]  /*0eb0*/  LDG.E R19, desc[UR6][R16.64] ;  /* 0x0000000610137981 */ /* 0x000162000c1e1900 */
[----:B------:R-:W-:Y:S01]  /*0ec0*/  BSSY.RECONVERGENT B3, `(.L_x_114) ;  /* 0x0000005000037945 */ /* 0x000fe20003800200 */
.L_x_115:
[----:B0-----:R-:W0:Y:S02]  /*0ed0*/  LDS R16, [R8+0x2c] ;  /* 0x00002c0008107984 */ /* 0x001e240000000800 */
[----:B0----5:R-:W-:-:S05]  /*0ee0*/  FADD R17, R19, R16 ;  /* 0x0000001013117221 */ /* 0x021fca0000000000 */
[----:B------:R-:W0:Y:S02]  /*0ef0*/  ATOMS.CAST.SPIN P0, [R8+0x2c], R16, R17 ;  /* 0x00002c100800758d */ /* 0x000e240001800011 */
[----:B0-----:R-:W-:Y:S05]  /*0f00*/  @!P0 BRA `(.L_x_115) ;  /* 0xfffffffc00f08947 */ /* 0x001fea000383ffff */
[----:B------:R-:W-:Y:S05]  /*0f10*/  BSYNC.RECONVERGENT B3 ;  /* 0x0000000000037941 */ /* 0x000fea0003800200 */
.L_x_114:
[----:B------:R-:W-:-:S05]  /*0f20*/  IADD3 R17, PT, PT, R15, 0xc, RZ ;  /* 0x0000000c0f117810 */ /* 0x000fca0007ffe0ff */
[----:B------:R-:W-:-:S05]  /*0f30*/  IMAD.WIDE.U32 R16, R17, 0x4, R10 ;  /* 0x0000000411107825 */ /* 0x000fca00078e000a */
[----:B------:R0:W5:Y:S01]  /*0f40*/  LDG.E R19, desc[UR6][R16.64] ;  /* 0x0000000610137981 */ /* 0x000162000c1e1900 */
[----:B------:R-:W-:Y:S01]  /*0f50*/  BSSY.RECONVERGENT B3, `(.L_x_116) ;  /* 0x0000005000037945 */ /* 0x000fe20003800200 */
.L_x_117:
[----:B0-----:R-:W0:Y:S02]  /*0f60*/  LDS R16, [R8+0x30] ;  /* 0x0000300008107984 */ /* 0x001e240000000800 */
[----:B0----5:R-:W-:-:S05]  /*0f70*/  FADD R17, R19, R16 ;  /* 0x0000001013117221 */ /* 0x021fca0000000000 */
[----:B------:R-:W0:Y:S02]  /*0f80*/  ATOMS.CAST.SPIN P0, [R8+0x30], R16, R17 ;  /* 0x000030100800758d */ /* 0x000e240001800011 */
[----:B0-----:R-:W-:Y:S05]  /*0f90*/  @!P0 BRA `(.L_x_117) ;  /* 0xfffffffc00f08947 */ /* 0x001fea000383ffff */
[----:B------:R-:W-:Y:S05]  /*0fa0*/  BSYNC.RECONVERGENT B3 ;  /* 0x0000000000037941 */ /* 0x000fea0003800200 */
.L_x_116:
[----:B------:R-:W-:-:S04]  /*0fb0*/  VIADD R17, R15, 0xd ;  /* 0x0000000d0f117836 */ /* 0x000fc80000000000 */
[----:B------:R-:W-:-:S05]  /*0fc0*/  IMAD.WIDE.U32 R16, R17, 0x4, R10 ;  /* 0x0000000411107825 */ /* 0x000fca00078e000a */
[----:B------:R0:W5:Y:S01]  /*0fd0*/  LDG.E R19, desc[UR6][R16.64] ;  /* 0x0000000610137981 */ /* 0x000162000c1e1900 */
[----:B------:R-:W-:Y:S01]  /*0fe0*/  BSSY.RECONVERGENT B3, `(.L_x_118) ;  /* 0x0000005000037945 */ /* 0x000fe20003800200 */
.L_x_119:
[----:B0-----:R-:W0:Y:S02]  /*0ff0*/  LDS R16, [R8+0x34] ;  /* 0x0000340008107984 */ /* 0x001e240000000800 */
[----:B0----5:R-:W-:-:S05]  /*1000*/  FADD R17, R19, R16 ;  /* 0x0000001013117221 */ /* 0x021fca0000000000 */
[----:B------:R-:W0:Y:S02]  /*1010*/  ATOMS.CAST.SPIN P0, [R8+0x34], R16, R17 ;  /* 0x000034100800758d */ /* 0x000e240001800011 */
[----:B0-----:R-:W-:Y:S05]  /*1020*/  @!P0 BRA `(.L_x_119) ;  /* 0xfffffffc00f08947 */ /* 0x001fea000383ffff */
[----:B------:R-:W-:Y:S05]  /*1030*/  BSYNC.RECONVERGENT B3 ;  /* 0x0000000000037941 */ /* 0x000fea0003800200 */
.L_x_118:
[----:B------:R-:W-:-:S05]  /*1040*/  IADD3 R17, PT, PT, R15, 0xe, RZ ;  /* 0x0000000e0f117810 */ /* 0x000fca0007ffe0ff */
[----:B------:R-:W-:-:S05]  /*1050*/  IMAD.WIDE.U32 R16, R17, 0x4, R10 ;  /* 0x0000000411107825 */ /* 0x000fca00078e000a */
[----:B------:R0:W5:Y:S01]  /*1060*/  LDG.E R19, desc[UR6][R16.64] ;  /* 0x0000000610137981 */ /* 0x000162000c1e1900 */
[----:B------:R-:W-:Y:S01]  /*1070*/  BSSY.RECONVERGENT B3, `(.L_x_120) ;  /* 0x0000005000037945 */ /* 0x000fe20003800200 */
.L_x_121:
[----:B0-----:R-:W0:Y:S02]  /*1080*/  LDS R16, [R8+0x38] ;  /* 0x0000380008107984 */ /* 0x001e240000000800 */
[----:B0----5:R-:W-:-:S05]  /*1090*/  FADD R17, R19, R16 ;  /* 0x0000001013117221 */ /* 0x021fca0000000000 */
[----:B------:R-:W0:Y:S02]  /*10a0*/  ATOMS.CAST.SPIN P0, [R8+0x38], R16, R17 ;  /* 0x000038100800758d */ /* 0x000e240001800011 */
[----:B0-----:R-:W-:Y:S05]  /*10b0*/  @!P0 BRA `(.L_x_121) ;  /* 0xfffffffc00f08947 */ /* 0x001fea000383ffff */
[----:B------:R-:W-:Y:S05]  /*10c0*/  BSYNC.RECONVERGENT B3 ;  /* 0x0000000000037941 */ /* 0x000fea0003800200 */
.L_x_120:
[----:B------:R-:W-:-:S05]  /*10d0*/  IADD3 R15, PT, PT, R15, 0xf, RZ ;  /* 0x0000000f0f0f7810 */ /* 0x000fca0007ffe0ff */
[----:B------:R-:W-:-:S05]  /*10e0*/  IMAD.WIDE.U32 R10, R15, 0x4, R10 ;  /* 0x000000040f0a7825 */ /* 0x000fca00078e000a */
[----:B------:R0:W5:Y:S01]  /*10f0*/  LDG.E R15, desc[UR6][R10.64] ;  /* 0x000000060a0f7981 */ /* 0x000162000c1e1900 */
[----:B------:R-:W-:Y:S01]  /*1100*/  BSSY.RECONVERGENT B3, `(.L_x_122) ;  /* 0x0000005000037945 */ /* 0x000fe20003800200 */
.L_x_123:
[----:B0-----:R-:W0:Y:S02]  /*1110*/  LDS R10, [R8+0x3c] ;  /* 0x00003c00080a7984 */ /* 0x001e240000000800 */
[----:B0----5:R-:W-:-:S05]  /*1120*/  FADD R11, R15, R10 ;  /* 0x0000000a0f0b7221 */ /* 0x021fca0000000000 */
[----:B------:R-:W0:Y:S02]  /*1130*/  ATOMS.CAST.SPIN P0, [R8+0x3c], R10, R11 ;  /* 0x00003c0a0800758d */ /* 0x000e24000180000b */
[----:B0-----:R-:W-:Y:S05]  /*1140*/  @!P0 BRA `(.L_x_123) ;  /* 0xfffffffc00f08947 */ /* 0x001fea000383ffff */
[----:B------:R-:W-:Y:S05]  /*1150*/  BSYNC.RECONVERGENT B3 ;  /* 0x0000000000037941 */ /* 0x000fea0003800200 */
.L_x_122:
[----:B------:R-:W-:-:S04]  /*1160*/  IADD3 R13, PT, PT, R13, 0x10, RZ ;  /* 0x000000100d0d7810 */ /* 0x000fc80007ffe0ff */
[----:B------:R-:W-:-:S13]  /*1170*/  ISETP.NE.AND P0, PT, R13, R2, PT ;  /* 0x000000020d00720c */ /* 0x000fda0003f05270 */
[----:B------:R-:W-:Y:S05]  /*1180*/  @P0 BRA `(.L_x_124) ;  /* 0xfffffff400a00947 */ /* 0x000fea000383ffff */
[----:B------:R-:W-:Y:S05]  /*1190*/  BSYNC.RECONVERGENT B1 ;  /* 0x0000000000017941 */ /* 0x000fea0003800200 */
.L_x_91:
[----:B------:R-:W-:Y:S05]  /*11a0*/  BSYNC.RECONVERGENT B2 ;  /* 0x0000000000027941 */ /* 0x000fea0003800200 */
.L_x_90:
[----:B------:R-:W-:-:S13]  /*11b0*/  LOP3.LUT P0, R6, R4, 0xf, RZ, 0xc0, !PT ;  /* 0x0000000f04067812 */ /* 0x000fda000780c0ff */
[----:B------:R-:W-:Y:S05]  /*11c0*/  @!P0 BRA `(.L_x_89) ;  /* 0x0000000800788947 */ /* 0x000fea0003800000 */
[----:B------:R-:W-:Y:S01]  /*11d0*/  ISETP.GE.U32.AND P0, PT, R6, 0x8, PT ;  /* 0x000000080600780c */ /* 0x000fe20003f06070 */
[----:B------:R-:W-:Y:S01]  /*11e0*/  BSSY.RECONVERGENT B1, `(.L_x_125) ;  /* 0x0000052000017945 */ /* 0x000fe20003800200 */
[----:B------:R-:W-:-:S11]  /*11f0*/  LOP3.LUT R8, R4, 0x7, RZ, 0xc0, !PT ;  /* 0x0000000704087812 */ /* 0x000fd600078ec0ff */
[----:B------:R-:W-:Y:S05]  /*1200*/  @!P0 BRA `(.L_x_126) ;  /* 0x00000004003c8947 */ /* 0x000fea0003800000 */
[----:B-123--:R-:W0:Y:S01]  /*1210*/  LDC.64 R10, c[0x0][0x380] ;  /* 0x0000e000ff0a7b82 */ /* 0x00ee220000000a00 */
[----:B------:R-:W-:-:S04]  /*1220*/  IMAD R13, R7, R4, R2 ;  /* 0x00000004070d7224 */ /* 0x000fc800078e0202 */
[----:B0-----:R-:W-:-:S05]  /*1230*/  IMAD.WIDE.U32 R14, R13, 0x4, R10 ;  /* 0x000000040d0e7825 */ /* 0x001fca00078e000a */
[----:B------:R0:W5:Y:S01]  /*1240*/  LDG.E R17, desc[UR6][R14.64] ;  /* 0x000000060e117981 */ /* 0x000162000c1e1900 */
[----:B------:R-:W1:Y:S01]  /*1250*/  S2UR UR5, SR_CgaCtaId ;  /* 0x00000000000579c3 */ /* 0x000e620000008800 */
[----:B------:R-:W-:Y:S01]  /*1260*/  UMOV UR4, 0x400 ;  /* 0x0000040000047882 */ /* 0x000fe20000000000 */
[----:B------:R-:W-:Y:S01]  /*1270*/  IMAD R6, R9, R4, R2 ;  /* 0x0000000409067224 */ /* 0x000fe200078e0202 */
[----:B------:R-:W-:Y:S01]  /*1280*/  BSSY.RECONVERGENT B2, `(.L_x_127) ;  /* 0x0000007000027945 */ /* 0x000fe20003800200 */
[----:B-1----:R-:W-:-:S06]  /*1290*/  ULEA UR4, UR5, UR4, 0x18 ;  /* 0x0000000405047291 */ /* 0x002fcc000f8ec0ff */
[----:B0-----:R-:W-:-:S07]  /*12a0*/  LEA R6, R6, UR4, 0x2 ;  /* 0x0000000406067c11 */ /* 0x001fce000f8e10ff */
.L_x_128:
[----:B------:R-:W0:Y:S02]  /*12b0*/  LDS R14, [R6] ;  /* 0x00000000060e7984 */ /* 0x000e240000000800 */
[----:B0----5:R-:W-:-:S05]  /*12c0*/  FADD R15, R17, R14 ;  /* 0x0000000e110f7221 */ /* 0x021fca0000000000 */
[----:B------:R-:W0:Y:S02]  /*12d0*/  ATOMS.CAST.SPIN P0, [R6], R14, R15 ;  /* 0x0000000e0600758d */ /* 0x000e24000180000f */
[----:B0-----:R-:W-:Y:S05]  /*12e0*/  @!P0 BRA `(.L_x_128) ;  /* 0xfffffffc00f08947 */ /* 0x001fea000383ffff */
[----:B------:R-:W-:Y:S05]  /*12f0*/  BSYNC.RECONVERGENT B2 ;  /* 0x0000000000027941 */ /* 0x000fea0003800200 */
.L_x_127:
[----:B------:R-:W-:-:S04]  /*1300*/  VIADD R15, R13, 0x1 ;  /* 0x000000010d0f7836 */ /* 0x000fc80000000000 */
[----:B------:R-:W-:-:S05]  /*1310*/  IMAD.WIDE.U32 R14, R15, 0x4, R10 ;  /* 0x000000040f0e7825 */ /* 0x000fca00078e000a */
[----:B------:R0:W5:Y:S01]  /*1320*/  LDG.E R17, desc[UR6][R14.64] ;  /* 0x000000060e117981 */ /* 0x000162000c1e1900 */
[----:B------:R-:W-:Y:S01]  /*1330*/  BSSY.RECONVERGENT B2, `(.L_x_129) ;  /* 0x0000005000027945 */ /* 0x000fe20003800200 */
.L_x_130:
[----:B0-----:R-:W0:Y:S02]  /*1340*/  LDS R14, [R6+0x4] ;  /* 0x00000400060e7984 */ /* 0x001e240000000800 */
[----:B0----5:R-:W-:-:S05]  /*1350*/  FADD R15, R17, R14 ;  /* 0x0000000e110f7221 */ /* 0x021fca0000000000 */
[----:B------:R-:W0:Y:S02]  /*1360*/  ATOMS.CAST.SPIN P0, [R6+0x4], R14, R15 ;  /* 0x0000040e0600758d */ /* 0x000e24000180000f */
[----:B0-----:R-:W-:Y:S05]  /*1370*/  @!P0 BRA `(.L_x_130) ;  /* 0xfffffffc00f08947 */ /* 0x001fea000383ffff */
[----:B------:R-:W-:Y:S05]  /*1380*/  BSYNC.RECONVERGENT B2 ;  /* 0x0000000000027941 */ /* 0x000fea0003800200 */
.L_x_129:
[----:B------:R-:W-:-:S05]  /*1390*/  IADD3 R15, PT, PT, R13, 0x2, RZ ;  /* 0x000000020d0f7810 */ /* 0x000fca0007ffe0ff */
[----:B------:R-:W-:-:S05]  /*13a0*/  IMAD.WIDE.U32 R14, R15, 0x4, R10 ;  /* 0x000000040f0e7825 */ /* 0x000fca00078e000a */
[----:B------:R0:W5:Y:S01]  /*13b0*/  LDG.E R17, desc[UR6][R14.64] ;  /* 0x000000060e117981 */ /* 0x000162000c1e1900 */
[----:B------:R-:W-:Y:S01]  /*13c0*/  BSSY.RECONVERGENT B2, `(.L_x_131) ;  /* 0x0000005000027945 */ /* 0x000fe20003800200 */
.L_x_132:
[----:B0-----:R-:W0:Y:S02]  /*13d0*/  LDS R14, [R6+0x8] ;  /* 0x00000800060e7984 */ /* 0x001e240000000800 */
[----:B0----5:R-:W-:-:S05]  /*13e0*/  FADD R15, R17, R14 ;  /* 0x0000000e110f7221 */ /* 0x021fca0000000000 */
[----:B------:R-:W0:Y:S02]  /*13f0*/  ATOMS.CAST.SPIN P0, [R6+0x8], R14, R15 ;  /* 0x0000080e0600758d */ /* 0x000e24000180000f */
[----:B0-----:R-:W-:Y:S05]  /*1400*/  @!P0 BRA `(.L_x_132) ;  /* 0xfffffffc00f08947 */ /* 0x001fea000383ffff */
[----:B------:R-:W-:Y:S05]  /*1410*/  BSYNC.RECONVERGENT B2 ;  /* 0x0000000000027941 */ /* 0x000fea0003800200 */
.L_x_131:
[----:B------:R-:W-:-:S05]  /*1420*/  IADD3 R15, PT, PT, R13, 0x3, RZ ;  /* 0x000000030d0f7810 */ /* 0x000fca0007ffe0ff */
[----:B------:R-:W-:-:S05]  /*1430*/  IMAD.WIDE.U32 R14, R15, 0x4, R10 ;  /* 0x000000040f0e7825 */ /* 0x000fca00078e000a */
[----:B------:R0:W5:Y:S01]  /*1440*/  LDG.E R17, desc[UR6][R14.64] ;  /* 0x000000060e117981 */ /* 0x000162000c1e1900 */
[----:B------:R-:W-:Y:S01]  /*1450*/  BSSY.RECONVERGENT B2, `(.L_x_133) ;  /* 0x0000005000027945 */ /* 0x000fe20003800200 */
.L_x_134:
[----:B0-----:R-:W0:Y:S02]  /*1460*/  LDS R14, [R6+0xc] ;  /* 0x00000c00060e7984 */ /* 0x001e240000000800 */
[----:B0----5:R-:W-:-:S05]  /*1470*/  FADD R15, R17, R14 ;  /* 0x0000000e110f7221 */ /* 0x021fca0000000000 */
[----:B------:R-:W0:Y:S02]  /*1480*/  ATOMS.CAST.SPIN P0, [R6+0xc], R14, R15 ;  /* 0x00000c0e0600758d */ /* 0x000e24000180000f */
[----:B0-----:R-:W-:Y:S05]  /*1490*/  @!P0 BRA `(.L_x_134) ;  /* 0xfffffffc00f08947 */ /* 0x001fea000383ffff */
[----:B------:R-:W-:Y:S05]  /*14a0*/  BSYNC.RECONVERGENT B2 ;  /* 0x0000000000027941 */ /* 0x000fea0003800200 */
.L_x_133:
[----:B------:R-:W-:-:S05]  /*14b0*/  IADD3 R15, PT, PT, R13, 0x4, RZ ;  /* 0x000000040d0f7810 */ /* 0x000fca0007ffe0ff */
[----:B------:R-:W-:-:S05]  /*14c0*/  IMAD.WIDE.U32 R14, R15, 0x4, R10 ;  /* 0x000000040f0e7825 */ /* 0x000fca00078e000a */
[----:B------:R0:W5:Y:S01]  /*14d0*/  LDG.E R17, desc[UR6][R14.64] ;  /* 0x000000060e117981 */ /* 0x000162000c1e1900 */
[----:B------:R-:W-:Y:S01]  /*14e0*/  BSSY.RECONVERGENT B2, `(.L_x_135) ;  /* 0x0000005000027945 */ /* 0x000fe20003800200 */
.L_x_136:
[----:B0-----:R-:W0:Y:S02]  /*14f0*/  LDS R14, [R6+0x10] ;  /* 0x00001000060e7984 */ /* 0x001e240000000800 */
[----:B0----5:R-:W-:-:S05]  /*1500*/  FADD R15, R17, R14 ;  /* 0x0000000e110f7221 */ /* 0x021fca0000000000 */
[----:B------:R-:W0:Y:S02]  /*1510*/  ATOMS.CAST.SPIN P0, [R6+0x10], R14, R15 ;  /* 0x0000100e0600758d */ /* 0x000e24000180000f */
[----:B0-----:R-:W-:Y:S05]  /*1520*/  @!P0 BRA `(.L_x_136) ;  /* 0xfffffffc00f08947 */ /* 0x001fea000383ffff */
[----:B------:R-:W-:Y:S05]  /*1530*/  BSYNC.RECONVERGENT B2 ;  /* 0x0000000000027941 */ /* 0x000fea0003800200 */
.L_x_135:
[----:B------:R-:W-:-:S04]  /*1540*/  VIADD R15, R13, 0x5 ;  /* 0x000000050d0f7836 */ /* 0x000fc80000000000 */
[----:B------:R-:W-:-:S05]  /*1550*/  IMAD.WIDE.U32 R14, R15, 0x4, R10 ;  /* 0x000000040f0e7825 */ /* 0x000fca00078e000a */
[----:B------:R0:W5:Y:S01]  /*1560*/  LDG.E R17, desc[UR6][R14.64] ;  /* 0x000000060e117981 */ /* 0x000162000c1e1900 */
[----:B------:R-:W-:Y:S01]  /*1570*/  BSSY.RECONVERGENT B2, `(.L_x_137) ;  /* 0x0000005000027945 */ /* 0x000fe20003800200 */
.L_x_138:
[----:B0-----:R-:W0:Y:S02]  /*1580*/  LDS R14, [R6+0x14] ;  /* 0x00001400060e7984 */ /* 0x001e240000000800 */
[----:B0----5:R-:W-:-:S05]  /*1590*/  FADD R15, R17, R14 ;  /* 0x0000000e110f7221 */ /* 0x021fca0000000000 */
[----:B------:R-:W0:Y:S02]  /*15a0*/  ATOMS.CAST.SPIN P0, [R6+0x14], R14, R15 ;  /* 0x0000140e0600758d */ /* 0x000e24000180000f */
[----:B0-----:R-:W-:Y:S05]  /*15b0*/  @!P0 BRA `(.L_x_138) ;  /* 0xfffffffc00f08947 */ /* 0x001fea000383ffff */
[----:B------:R-:W-:Y:S05]  /*15c0*/  BSYNC.RECONVERGENT B2 ;  /* 0x0000000000027941 */ /* 0x000fea0003800200 */
.L_x_137:
[----:B------:R-:W-:-:S05]  /*15d0*/  IADD3 R15, PT, PT, R13, 0x6, RZ ;  /* 0x000000060d0f7810 */ /* 0x000fca0007ffe0ff */
[----:B------:R-:W-:-:S05]  /*15e0*/  IMAD.WIDE.U32 R14, R15, 0x4, R10 ;  /* 0x000000040f0e7825 */ /* 0x000fca00078e000a */
[----:B------:R0:W5:Y:S01]  /*15f0*/  LDG.E R17, desc[UR6][R14.64] ;  /* 0x000000060e117981 */ /* 0x000162000c1e1900 */
[----:B------:R-:W-:Y:S01]  /*1600*/  BSSY.RECONVERGENT B2, `(.L_x_139) ;  /* 0x0000005000027945 */ /* 0x000fe20003800200 */
.L_x_140:
[----:B0-----:R-:W0:Y:S02]  /*1610*/  LDS R14, [R6+0x18] ;  /* 0x00001800060e7984 */ /* 0x001e240000000800 */
[----:B0----5:R-:W-:-:S05]  /*1620*/  FADD R15, R17, R14 ;  /* 0x0000000e110f7221 */ /* 0x021fca0000000000 */
[----:B------:R-:W0:Y:S02]  /*1630*/  ATOMS.CAST.SPIN P0, [R6+0x18], R14, R15 ;  /* 0x0000180e0600758d */ /* 0x000e24000180000f */
[----:B0-----:R-:W-:Y:S05]  /*1640*/  @!P0 BRA `(.L_x_140) ;  /* 0xfffffffc00f08947 */ /* 0x001fea000383ffff */
[----:B------:R-:W-:Y:S05]  /*1650*/  BSYNC.RECONVERGENT B2 ;  /* 0x0000000000027941 */ /* 0x000fea0003800200 */
.L_x_139:
[----:B------:R-:W-:-:S05]  /*1660*/  IADD3 R13, PT, PT, R13, 0x7, RZ ;  /* 0x000000070d0d7810 */ /* 0x000fca0007ffe0ff */
[----:B------:R-:W-:-:S05]  /*1670*/  IMAD.WIDE.U32 R10, R13, 0x4, R10 ;  /* 0x000000040d0a7825 */ /* 0x000fca00078e000a */
[----:B------:R0:W5:Y:S01]  /*1680*/  LDG.E R13, desc[UR6][R10.64] ;  /* 0x000000060a0d7981 */ /* 0x000162000c1e1900 */
[----:B------:R-:W-:Y:S01]  /*1690*/  BSSY.RECONVERGENT B2, `(.L_x_141) ;  /* 0x0000005000027945 */ /* 0x000fe20003800200 */
.L_x_142:
[----:B0-----:R-:W0:Y:S02]  /*16a0*/  LDS R10, [R6+0x1c] ;  /* 0x00001c00060a7984 */ /* 0x001e240000000800 */
[----:B0----5:R-:W-:-:S05]  /*16b0*/  FADD R11, R13, R10 ;  /* 0x0000000a0d0b7221 */ /* 0x021fca0000000000 */
[----:B------:R-:W0:Y:S02]  /*16c0*/  ATOMS.CAST.SPIN P0, [R6+0x1c], R10, R11 ;  /* 0x00001c0a0600758d */ /* 0x000e24000180000b */
[----:B0-----:R-:W-:Y:S05]  /*16d0*/  @!P0 BRA `(.L_x_142) ;  /* 0xfffffffc00f08947 */ /* 0x001fea000383ffff */
[----:B------:R-:W-:Y:S05]  /*16e0*/  BSYNC.RECONVERGENT B2 ;  /* 0x0000000000027941 */ /* 0x000fea0003800200 */
.L_x_141:
[----:B------:R-:W-:-:S07]  /*16f0*/  IADD3 R2, PT, PT, R2, 0x8, RZ ;  /* 0x0000000802027810 */ /* 0x000fce0007ffe0ff */
.L_x_126:
[----:B------:R-:W-:Y:S05]  /*1700*/  BSYNC.RECONVERGENT B1 ;  /* 0x0000000000017941 */ /* 0x000fea0003800200 */
.L_x_125:
[----:B------:R-:W-:-:S13]  /*1710*/  ISETP.NE.AND P0, PT, R8, RZ, PT ;  /* 0x000000ff0800720c */ /* 0x000fda0003f05270 */
        /* <DEDUP_REMOVED lines=15> */
.L_x_146:
[----:B------:R-:W0:Y:S02]  /*1810*/  LDS R14, [R8] ;  /* 0x00000000080e7984 */ /* 0x000e240000000800 */
[----:B0----5:R-:W-:-:S05]  /*1820*/  FADD R15, R17, R14 ;  /* 0x0000000e110f7221 */ /* 0x021fca0000000000 */
[----:B------:R-:W0:Y:S02]  /*1830*/  ATOMS.CAST.SPIN P0, [R8], R14, R15 ;  /* 0x0000000e0800758d */ /* 0x000e24000180000f */
[----:B0-----:R-:W-:Y:S05]  /*1840*/  @!P0 BRA `(.L_x_146) ;  /* 0xfffffffc00f08947 */ /* 0x001fea000383ffff */
[----:B------:R-:W-:Y:S05]  /*1850*/  BSYNC.RECONVERGENT B2 ;  /* 0x0000000000027941 */ /* 0x000fea0003800200 */
.L_x_145:
[----:B------:R-:W-:-:S04]  /*1860*/  VIADD R15, R13, 0x1 ;  /* 0x000000010d0f7836 */ /* 0x000fc80000000000 */
[----:B------:R-:W-:-:S05]  /*1870*/  IMAD.WIDE.U32 R14, R15, 0x4, R10 ;  /* 0x000000040f0e7825 */ /* 0x000fca00078e000a */
[----:B------:R0:W5:Y:S01]  /*1880*/  LDG.E R17, desc[UR6][R14.64] ;  /* 0x000000060e117981 */ /* 0x000162000c1e1900 */
[----:B------:R-:W-:Y:S01]  /*1890*/  BSSY.RECONVERGENT B2, `(.L_x_147) ;  /* 0x0000005000027945 */ /* 0x000fe20003800200 */
.L_x_148:
[----:B0-----:R-:W0:Y:S02]  /*18a0*/  LDS R14, [R8+0x4] ;  /* 0x00000400080e7984 */ /* 0x001e240000000800 */
[----:B0----5:R-:W-:-:S05]  /*18b0*/  FADD R15, R17, R14 ;  /* 0x0000000e110f7221 */ /* 0x021fca0000000000 */
[----:B------:R-:W0:Y:S02]  /*18c0*/  ATOMS.CAST.SPIN P0, [R8+0x4], R14, R15 ;  /* 0x0000040e0800758d */ /* 0x000e24000180000f */
[----:B0-----:R-:W-:Y:S05]  /*18d0*/  @!P0 BRA `(.L_x_148) ;  /* 0xfffffffc00f08947 */ /* 0x001fea000383ffff */
[----:B------:R-:W-:Y:S05]  /*18e0*/  BSYNC.RECONVERGENT B2 ;  /* 0x0000000000027941 */ /* 0x000fea0003800200 */
.L_x_147:
[----:B------:R-:W-:-:S05]  /*18f0*/  IADD3 R15, PT, PT, R13, 0x2, RZ ;  /* 0x000000020d0f7810 */ /* 0x000fca0007ffe0ff */
[----:B------:R-:W-:-:S05]  /*1900*/  IMAD.WIDE.U32 R14, R15, 0x4, R10 ;  /* 0x000000040f0e7825 */ /* 0x000fca00078e000a */
[----:B------:R0:W5:Y:S01]  /*1910*/  LDG.E R17, desc[UR6][R14.64] ;  /* 0x000000060e117981 */ /* 0x000162000c1e1900 */
[----:B------:R-:W-:Y:S01]  /*1920*/  BSSY.RECONVERGENT B2, `(.L_x_149) ;  /* 0x0000005000027945 */ /* 0x000fe20003800200 */
.L_x_150:
[----:B0-----:R-:W0:Y:S02]  /*1930*/  LDS R14, [R8+0x8] ;  /* 0x00000800080e7984 */ /* 0x001e240000000800 */
[----:B0----5:R-:W-:-:S05]  /*1940*/  FADD R15, R17, R14 ;  /* 0x0000000e110f7221 */ /* 0x021fca0000000000 */
[----:B------:R-:W0:Y:S02]  /*1950*/  ATOMS.CAST.SPIN P0, [R8+0x8], R14, R15 ;  /* 0x0000080e0800758d */ /* 0x000e24000180000f */
[----:B0-----:R-:W-:Y:S05]  /*1960*/  @!P0 BRA `(.L_x_150) ;  /* 0xfffffffc00f08947 */ /* 0x001fea000383ffff */
[----:B------:R-:W-:Y:S05]  /*1970*/  BSYNC.RECONVERGENT B2 ;  /* 0x0000000000027941 */ /* 0x000fea0003800200 */
.L_x_149:
[----:B------:R-:W-:-:S05]  /*1980*/  IADD3 R13, PT, PT, R13, 0x3, RZ ;  /* 0x000000030d0d7810 */ /* 0x000fca0007ffe0ff */
[----:B------:R-:W-:-:S05]  /*1990*/  IMAD.WIDE.U32 R10, R13, 0x4, R10 ;  /* 0x000000040d0a7825 */ /* 0x000fca00078e000a */
[----:B------:R0:W5:Y:S01]  /*19a0*/  LDG.E R13, desc[UR6][R10.64] ;  /* 0x000000060a0d7981 */ /* 0x000162000c1e1900 */
[----:B------:R-:W-:Y:S01]  /*19b0*/  BSSY.RECONVERGENT B2, `(.L_x_151) ;  /* 0x0000005000027945 */ /* 0x000fe20003800200 */
.L_x_152:
[----:B0-----:R-:W0:Y:S02]  /*19c0*/  LDS R10, [R8+0xc] ;  /* 0x00000c00080a7984 */ /* 0x001e240000000800 */
[----:B0----5:R-:W-:-:S05]  /*19d0*/  FADD R11, R13, R10 ;  /* 0x0000000a0d0b7221 */ /* 0x021fca0000000000 */
[----:B------:R-:W0:Y:S02]  /*19e0*/  ATOMS.CAST.SPIN P0, [R8+0xc], R10, R11 ;  /* 0x00000c0a0800758d */ /* 0x000e24000180000b */
[----:B0-----:R-:W-:Y:S05]  /*19f0*/  @!P0 BRA `(.L_x_152) ;  /* 0xfffffffc00f08947 */ /* 0x001fea000383ffff */
[----:B------:R-:W-:Y:S05]  /*1a00*/  BSYNC.RECONVERGENT B2 ;  /* 0x0000000000027941 */ /* 0x000fea0003800200 */
.L_x_151:
[----:B------:R-:W-:-:S07]  /*1a10*/  IADD3 R2, PT, PT, R2, 0x4, RZ ;  /* 0x0000000402027810 */ /* 0x000fce0007ffe0ff */
.L_x_144:
[----:B------:R-:W-:Y:S05]  /*1a20*/  BSYNC.RECONVERGENT B1 ;  /* 0x0000000000017941 */ /* 0x000fea0003800200 */
.L_x_143:
[----:B------:R-:W-:-:S13]  /*1a30*/  ISETP.NE.AND P0, PT, R6, RZ, PT ;  /* 0x000000ff0600720c */ /* 0x000fda0003f05270 */
[----:B------:R-:W-:Y:S05]  /*1a40*/  @!P0 BRA `(.L_x_89) ;  /* 0x0000000000588947 */ /* 0x000fea0003800000 */
[----:B-123--:R-:W0:Y:S01]  /*1a50*/  S2R R11, SR_CgaCtaId ;  /* 0x00000000000b7919 */ /* 0x00ee220000008800 */
[----:B------:R-:W-:Y:S01]  /*1a60*/  MOV R4, 0x400 ;  /* 0x0000040000047802 */ /* 0x000fe20000000f00 */
[----:B------:R-:W-:-:S03]  /*1a70*/  IMAD.MOV.U32 R13, RZ, RZ, RZ ;  /* 0x000000ffff0d7224 */ /* 0x000fc600078e00ff */
[----:B0-----:R-:W-:-:S07]  /*1a80*/  LEA R17, R11, R4, 0x18 ;  /* 0x000000040b117211 */ /* 0x001fce00078ec0ff */
.L_x_155:
        /* <DEDUP_REMOVED lines=9> */
.L_x_154:
[----:B0-----:R-:W0:Y:S02]  /*1b20*/  LDS R10, [R8] ;  /* 0x00000000080a7984 */ /* 0x001e240000000800 */
[----:B0----5:R-:W-:-:S05]  /*1b30*/  FADD R11, R15, R10 ;  /* 0x0000000a0f0b7221 */ /* 0x021fca0000000000 */
[----:B------:R-:W0:Y:S02]  /*1b40*/  ATOMS.CAST.SPIN P0, [R8], R10, R11 ;  /* 0x0000000a0800758d */ /* 0x000e24000180000b */
[----:B0-----:R-:W-:Y:S05]  /*1b50*/  @!P0 BRA `(.L_x_154) ;  /* 0xfffffffc00f08947 */ /* 0x001fea000383ffff */
[----:B------:R-:W-:Y:S05]  /*1b60*/  BSYNC.RECONVERGENT B1 ;  /* 0x0000000000017941 */ /* 0x000fea0003800200 */
.L_x_153:
[----:B------:R-:W-:Y:S01]  /*1b70*/  IADD3 R13, PT, PT, R13, 0x1, RZ ;  /* 0x000000010d0d7810 */ /* 0x000fe20007ffe0ff */
[----:B------:R-:W-:-:S03]  /*1b80*/  VIADD R2, R2, 0x1 ;  /* 0x0000000102027836 */ /* 0x000fc60000000000 */
[----:B------:R-:W-:-:S13]  /*1b90*/  ISETP.NE.AND P0, PT, R13, R6, PT ;  /* 0x000000060d00720c */ /* 0x000fda0003f05270 */
[----:B------:R-:W-:Y:S05]  /*1ba0*/  @P0 BRA `(.L_x_155) ;  /* 0xfffffffc00b80947 */ /* 0x000fea000383ffff */
.L_x_89:
[----:B------:R-:W-:Y:S05]  /*1bb0*/  BSYNC.RECONVERGENT B0 ;  /* 0x0000000000007941 */ /* 0x000fea0003800200 */
.L_x_88:
[----:B------:R-:W4:Y:S01]  /*1bc0*/  LDCU UR4, c[0x0][0x3a8] ;  /* 0x00007500ff0477ac */ /* 0x000f220008000800 */
[----:B------:R-:W-:Y:S01]  /*1bd0*/  BAR.SYNC.DEFER_BLOCKING 0x0 ;  /* 0x0000000000007b1d */ /* 0x000fe20000010000 */
[----:B----4-:R-:W-:-:S13]  /*1be0*/  ISETP.GE.U32.AND P0, PT, R0, UR4, PT ;  /* 0x0000000400007c0c */ /* 0x010fda000bf06070 */
[----:B------:R-:W-:Y:S05]  /*1bf0*/  @P0 EXIT ;  /* 0x000000000000094d */ /* 0x000fea0003800000 */
[----:B------:R-:W4:Y:S01]  /*1c00*/  S2R R7, SR_CgaCtaId ;  /* 0x0000000000077919 */ /* 0x000f220000008800 */
[----:B------:R-:W-:Y:S02]  /*1c10*/  ISETP.NE.AND P0, PT, R4, RZ, PT ;  /* 0x000000ff0400720c */ /* 0x000fe40003f05270 */
[----:B0-----:R-:W-:-:S04]  /*1c20*/  MOV R2, 0x400 ;  /* 0x0000040000027802 */ /* 0x001fc80000000f00 */
[----:B----4-:R-:W-:-:S04]  /*1c30*/  LEA R2, R7, R2, 0x18 ;  /* 0x0000000207027211 */ /* 0x010fc800078ec0ff */
[----:B------:R-:W-:-:S03]  /*1c40*/  LEA R5, R5, R2, 0x2 ;  /* 0x0000000205057211 */ /* 0x000fc600078e10ff */
[----:B------:R-:W-:Y:S05]  /*1c50*/  @P0 BRA `(.L_x_156) ;  /* 0x0000000000240947 */ /* 0x000fea0003800000 */
[----:B------:R-:W0:Y:S02]  /*1c60*/  LDC.64 R8, c[0x0][0x398] ;  /* 0x0000e600ff087b82 */ /* 0x000e240000000a00 */
.L_x_157:
[C---:B------:R-:W-:Y:S01]  /*1c70*/  LEA R2, R0.reuse, R5, 0x2 ;  /* 0x0000000500027211 */ /* 0x040fe200078e10ff */
[----:B0---4-:R-:W-:-:S04]  /*1c80*/  IMAD.WIDE R6, R0, 0x4, R8 ;  /* 0x0000000400067825 */ /* 0x011fc800078e0208 */
[----:B-123--:R-:W0:Y:S01]  /*1c90*/  LDS R11, [R2] ;  /* 0x00000000020b7984 */ /* 0x00ee220000000800 */
[----:B------:R-:W-:-:S04]  /*1ca0*/  IADD3 R0, PT, PT, R3, R0, RZ ;  /* 0x0000000003007210 */ /* 0x000fc80007ffe0ff */
[----:B------:R-:W-:Y:S01]  /*1cb0*/  ISETP.GE.U32.AND P0, PT, R0, UR4, PT ;  /* 0x0000000400007c0c */ /* 0x000fe2000bf06070 */
[----:B0-----:R4:W-:-:S12]  /*1cc0*/  REDG.E.ADD.STRONG.GPU desc[UR6][R6.64], R11 ;  /* 0x0000000b0600798e */ /* 0x0019d8000c12e106 */
[----:B------:R-:W-:Y:S05]  /*1cd0*/  @!P0 BRA `(.L_x_157) ;  /* 0xfffffffc00e48947 */ /* 0x000fea000383ffff */
[----:B------:R-:W-:Y:S05]  /*1ce0*/  EXIT ;  /* 0x000000000000794d */ /* 0x000fea0003800000 */
.L_x_156:
[C---:B------:R-:W-:Y:S02]  /*1cf0*/  LOP3.LUT R20, R4.reuse, 0x7, RZ, 0xc0, !PT ;  /* 0x0000000704147812 */ /* 0x040fe400078ec0ff */
[C---:B------:R-:W-:Y:S02]  /*1d00*/  LOP3.LUT R22, R4.reuse, 0x3, RZ, 0xc0, !PT ;  /* 0x0000000304167812 */ /* 0x040fe400078ec0ff */
[----:B------:R-:W-:Y:S01]  /*1d10*/  LOP3.LUT R4, R4, 0xfffffff8, RZ, 0xc0, !PT ;  /* 0xfffffff804047812 */ /* 0x000fe200078ec0ff */
[----:B------:R-:W-:-:S05]  /*1d20*/  VIADD R6, R20, 0xffffffff ;  /* 0xffffffff14067836 */ /* 0x000fca0000000000 */
[----:B------:R-:W-:-:S13]  /*1d30*/  ISETP.GE.U32.AND P0, PT, R6, 0x3, PT ;  /* 0x000000030600780c */ /* 0x000fda0003f06070 */
.L_x_167:
[----:B-1-3--:R-:W-:Y:S01]  /*1d40*/  LEA R10, R0, R5, 0x2 ;  /* 0x00000005000a7211 */ /* 0x00afe200078e10ff */
[----:B0-2---:R-:W0:Y:S04]  /*1d50*/  LDC R7, c[0x0][0x3a4] ;  /* 0x0000e900ff077b82 */ /* 0x005e280000000800 */
[----:B-123--:R-:W1:Y:S04]  /*1d60*/  LDS R11, [R10] ;  /* 0x000000000a0b7984 */ /* 0x00ee680000000800 */
[----:B------:R-:W2:Y:S01]  /*1d70*/  LDC.64 R8, c[0x0][0x398] ;  /* 0x0000e600ff087b82 */ /* 0x000ea20000000a00 */
[----:B------:R-:W-:-:S02]  /*1d80*/  MOV R6, RZ ;  /* 0x000000ff00067202 */ /* 0x000fc40000000f00 */
[----:B0-----:R-:W-:Y:S01]  /*1d90*/  ISETP.GE.U32.AND P1, PT, R7, 0x8, PT ;  /* 0x000000080700780c */ /* 0x001fe20003f26070 */
[----:B--2---:R-:W-:-:S05]  /*1da0*/  IMAD.WIDE R8, R0, 0x4, R8 ;  /* 0x0000000400087825 */ /* 0x004fca00078e0208 */
[----:B-1----:R0:W-:Y:S07]  /*1db0*/  REDG.E.ADD.STRONG.GPU desc[UR6][R8.64], R11 ;  /* 0x0000000b0800798e */ /* 0x0021ee000c12e106 */
[----:B------:R-:W-:Y:S05]  /*1dc0*/  @!P1 BRA `(.L_x_158) ;  /* 0x0000000000a49947 */ /* 0x000fea0003800000 */
[----:B0-----:R-:W0:Y:S01]  /*1dd0*/  LDC.64 R10, c[0x0][0x390] ;  /* 0x0000e400ff0a7b82 */ /* 0x001e220000000a00 */
[----:B------:R-:W-:Y:S01]  /*1de0*/  HFMA2 R9, -RZ, RZ, 0, 0 ;  /* 0x00000000ff097431 */ /* 0x000fe200000001ff */
[----:B------:R-:W-:Y:S06]  /*1df0*/  BSSY.RECONVERGENT B0, `(.L_x_159) ;  /* 0x0000025000007945 */ /* 0x000fec0003800200 */
.L_x_160:
[----:B---3--:R-:W-:-:S04]  /*1e00*/  IMAD R15, R0, R7, R9 ;  /* 0x00000007000f7224 */ /* 0x008fc800078e0209 */
[C---:B------:R-:W-:Y:S01]  /*1e10*/  IMAD R14, R15.reuse, 0x4, R2 ;  /* 0x000000040f0e7824 */ /* 0x040fe200078e0202 */
[C---:B------:R-:W-:Y:S01]  /*1e20*/  IADD3 R19, PT, PT, R15.reuse, 0x1, RZ ;  /* 0x000000010f137810 */ /* 0x040fe20007ffe0ff */
[C-C-:B0-----:R-:W-:Y:S01]  /*1e30*/  IMAD.WIDE.U32 R12, R15.reuse, 0x4, R10.reuse ;  /* 0x000000040f0c7825 */ /* 0x141fe200078e000a */
[----:B------:R-:W-:Y:S02]  /*1e40*/  IADD3 R25, PT, PT, R15, 0x2, RZ ;  /* 0x000000020f197810 */ /* 0x000fe40007ffe0ff */
[----:B------:R-:W0:Y:S04]  /*1e50*/  LDS R16, [R14] ;  /* 0x000000000e107984 */ /* 0x000e280000000800 */
[----:B------:R-:W1:Y:S04]  /*1e60*/  LDS R17, [R14+0x4] ;  /* 0x000004000e117984 */ /* 0x000e680000000800 */
[----:B------:R-:W2:Y:S04]  /*1e70*/  LDS R28, [R14+0x8] ;  /* 0x000008000e1c7984 */ /* 0x000ea80000000800 */
[----:B------:R-:W3:Y:S04]  /*1e80*/  LDS R29, [R14+0xc] ;  /* 0x00000c000e1d7984 */ /* 0x000ee80000000800 */
[----:B------:R-:W4:Y:S04]  /*1e90*/  LDS R21, [R14+0x10] ;  /* 0x000010000e157984 */ /* 0x000f280000000800 */
[----:B------:R-:W5:Y:S04]  /*1ea0*/  LDS R23, [R14+0x14] ;  /* 0x000014000e177984 */ /* 0x000f680000000800 */
[----:B------:R-:W5:Y:S04]  /*1eb0*/  LDS R8, [R14+0x18] ;  /* 0x000018000e087984 */ /* 0x000f680000000800 */
[----:B------:R0:W5:Y:S01]  /*1ec0*/  LDS R6, [R14+0x1c] ;  /* 0x00001c000e067984 */ /* 0x0001620000000800 */
[----:B------:R-:W-:Y:S01]  /*1ed0*/  IMAD.WIDE.U32 R18, R19, 0x4, R10 ;  /* 0x0000000413127825 */ /* 0x000fe200078e000a */
[----:B------:R-:W-:-:S03]  /*1ee0*/  IADD3 R27, PT, PT, R15, 0x3, RZ ;  /* 0x000000030f1b7810 */ /* 0x000fc60007ffe0ff */
[----:B------:R-:W-:Y:S02]  /*1ef0*/  VIADD R9, R9, 0x8 ;  /* 0x0000000809097836 */ /* 0x000fe40000000000 */
[----:B------:R-:W-:-:S03]  /*1f00*/  IMAD.WIDE.U32 R24, R25, 0x4, R10 ;  /* 0x0000000419187825 */ /* 0x000fc600078e000a */
[----:B------:R-:W-:Y:S01]  /*1f10*/  ISETP.NE.AND P1, PT, R9, R4, PT ;  /* 0x000000040900720c */ /* 0x000fe20003f25270 */
[----:B0-----:R0:W-:Y:S01]  /*1f20*/  REDG.E.ADD.F32.FTZ.RN.STRONG.GPU desc[UR6][R12.64], R16 ;  /* 0x000000100c0079a6 */ /* 0x0011e2000c12f306 */
[----:B------:R-:W-:-:S03]  /*1f30*/  VIADD R14, R15, 0x4 ;  /* 0x000000040f0e7836 */ /* 0x000fc60000000000 */
[----:B-1----:R1:W-:Y:S01]  /*1f40*/  REDG.E.ADD.F32.FTZ.RN.STRONG.GPU desc[UR6][R18.64], R17 ;  /* 0x00000011120079a6 */ /* 0x0023e2000c12f306 */
[----:B------:R-:W-:-:S03]  /*1f50*/  IMAD.WIDE.U32 R26, R27, 0x4, R10 ;  /* 0x000000041b1a7825 */ /* 0x000fc600078e000a */
[----:B--2---:R2:W-:Y:S01]  /*1f60*/  REDG.E.ADD.F32.FTZ.RN.STRONG.GPU desc[UR6][R24.64], R28 ;  /* 0x0000001c180079a6 */ /* 0x0045e2000c12f306 */
[----:B0-----:R-:W-:-:S03]  /*1f70*/  IMAD.WIDE.U32 R12, R14, 0x4, R10 ;  /* 0x000000040e0c7825 */ /* 0x001fc600078e000a */
[----:B---3--:R3:W-:Y:S01]  /*1f80*/  REDG.E.ADD.F32.FTZ.RN.STRONG.GPU desc[UR6][R26.64], R29 ;  /* 0x0000001d1a0079a6 */ /* 0x0087e2000c12f306 */
[----:B-1----:R-:W-:-:S03]  /*1f90*/  IADD3 R17, PT, PT, R15, 0x5, RZ ;  /* 0x000000050f117810 */ /* 0x002fc60007ffe0ff */
[----:B----4-:R3:W-:Y:S01]  /*1fa0*/  REDG.E.ADD.F32.FTZ.RN.STRONG.GPU desc[UR6][R12.64], R21 ;  /* 0x000000150c0079a6 */ /* 0x0107e2000c12f306 */
[C---:B------:R-:W-:Y:S02]  /*1fb0*/  IADD3 R19, PT, PT, R15.reuse, 0x6, RZ ;  /* 0x000000060f137810 */ /* 0x040fe40007ffe0ff */
[----:B--2---:R-:W-:Y:S01]  /*1fc0*/  IADD3 R25, PT, PT, R15, 0x7, RZ ;  /* 0x000000070f197810 */ /* 0x004fe20007ffe0ff */
[----:B------:R-:W-:-:S04]  /*1fd0*/  IMAD.WIDE.U32 R14, R17, 0x4, R10 ;  /* 0x00000004110e7825 */ /* 0x000fc800078e000a */
[--C-:B------:R-:W-:Y:S01]  /*1fe0*/  IMAD.WIDE.U32 R16, R19, 0x4, R10.reuse ;  /* 0x0000000413107825 */ /* 0x100fe200078e000a */
[----:B-----5:R3:W-:Y:S03]  /*1ff0*/  REDG.E.ADD.F32.FTZ.RN.STRONG.GPU desc[UR6][R14.64], R23 ;  /* 0x000000170e0079a6 */ /* 0x0207e6000c12f306 */
[----:B------:R-:W-:Y:S01]  /*2000*/  IMAD.WIDE.U32 R18, R25, 0x4, R10 ;  /* 0x0000000419127825 */ /* 0x000fe200078e000a */
[----:B------:R3:W-:Y:S04]  /*2010*/  REDG.E.ADD.F32.FTZ.RN.STRONG.GPU desc[UR6][R16.64], R8 ;  /* 0x00000008100079a6 */ /* 0x0007e8000c12f306 */
[----:B------:R3:W-:Y:S01]  /*2020*/  REDG.E.ADD.F32.FTZ.RN.STRONG.GPU desc[UR6][R18.64], R6 ;  /* 0x00000006120079a6 */ /* 0x0007e2000c12f306 */
[----:B------:R-:W-:Y:S05]  /*2030*/  @P1 BRA `(.L_x_160) ;  /* 0xfffffffc00701947 */ /* 0x000fea000383ffff */
[----:B------:R-:W-:Y:S05]  /*2040*/  BSYNC.RECONVERGENT B0 ;  /* 0x0000000000007941 */ /* 0x000fea0003800200 */
.L_x_159:
[----:B---3--:R-:W-:-:S07]  /*2050*/  MOV R6, R4 ;  /* 0x0000000400067202 */ /* 0x008fce0000000f00 */
.L_x_158:
[----:B------:R-:W-:Y:S01]  /*2060*/  ISETP.NE.AND P1, PT, R20, RZ, PT ;  /* 0x000000ff1400720c */ /* 0x000fe20003f25270 */
[----:B------:R-:W-:-:S12]  /*2070*/  BSSY.RECONVERGENT B0, `(.L_x_161) ;  /* 0x0000031000007945 */ /* 0x000fd80003800200 */
[----:B------:R-:W-:Y:S05]  /*2080*/  @!P1 BRA `(.L_x_162) ;  /* 0x0000000000bc9947 */ /* 0x000fea0003800000 */
[----:B------:R-:W-:Y:S01]  /*2090*/  BSSY.RECONVERGENT B1, `(.L_x_163) ;  /* 0x0000016000017945 */ /* 0x000fe20003800200 */
[----:B------:R-:W-:-:S03]  /*20a0*/  ISETP.NE.AND P1, PT, R22, RZ, PT ;  /* 0x000000ff1600720c */ /* 0x000fc60003f25270 */
[----:B------:R-:W-:Y:S10]  /*20b0*/  @!P0 BRA `(.L_x_164) ;  /* 0x00000000004c8947 */ /* 0x000ff40003800000 */
[----:B0-----:R-:W-:Y:S01]  /*20c0*/  IMAD R11, R0, R7, R6 ;  /* 0x00000007000b7224 */ /* 0x001fe200078e0206 */
[----:B------:R-:W0:Y:S03]  /*20d0*/  LDC.64 R8, c[0x0][0x390] ;  /* 0x0000e400ff087b82 */ /* 0x000e260000000a00 */
[C---:B------:R-:W-:Y:S01]  /*20e0*/  VIADD R15, R11.reuse, 0x2 ;  /* 0x000000020b0f7836 */ /* 0x040fe20000000000 */
[C---:B------:R-:W-:Y:S02]  /*20f0*/  LEA R16, R11.reuse, R2, 0x2 ;  /* 0x000000020b107211 */ /* 0x040fe400078e10ff */
[C---:B------:R-:W-:Y:S02]  /*2100*/  IADD3 R13, PT, PT, R11.reuse, 0x1, RZ ;  /* 0x000000010b0d7810 */ /* 0x040fe40007ffe0ff */
[C---:B------:R-:W-:Y:S01]  /*2110*/  IADD3 R23, PT, PT, R11.reuse, 0x3, RZ ;  /* 0x000000030b177810 */ /* 0x040fe20007ffe0ff */
[----:B------:R-:W1:Y:S04]  /*2120*/  LDS R17, [R16] ;  /* 0x0000000010117984 */ /* 0x000e680000000800 */
[----:B------:R-:W2:Y:S04]  /*2130*/  LDS R19, [R16+0x4] ;  /* 0x0000040010137984 */ /* 0x000ea80000000800 */
[----:B------:R-:W3:Y:S04]  /*2140*/  LDS R21, [R16+0x8] ;  /* 0x0000080010157984 */ /* 0x000ee80000000800 */
[----:B------:R-:W4:Y:S01]  /*2150*/  LDS R25, [R16+0xc] ;  /* 0x00000c0010197984 */ /* 0x000f220000000800 */
[----:B0-----:R-:W-:-:S04]  /*2160*/  IMAD.WIDE.U32 R10, R11, 0x4, R8 ;  /* 0x000000040b0a7825 */ /* 0x001fc800078e0008 */
[----:B------:R-:W-:-:S04]  /*2170*/  IMAD.WIDE.U32 R12, R13, 0x4, R8 ;  /* 0x000000040d0c7825 */ /* 0x000fc800078e0008 */
[----:B------:R-:W-:-:S04]  /*2180*/  IMAD.WIDE.U32 R14, R15, 0x4, R8 ;  /* 0x000000040f0e7825 */ /* 0x000fc800078e0008 */
[----:B------:R-:W-:Y:S01]  /*2190*/  IMAD.WIDE.U32 R8, R23, 0x4, R8 ;  /* 0x0000000417087825 */ /* 0x000fe200078e0008 */
[----:B-1----:R1:W-:Y:S04]  /*21a0*/  REDG.E.ADD.F32.FTZ.RN.STRONG.GPU desc[UR6][R10.64], R17 ;  /* 0x000000110a0079a6 */ /* 0x0023e8000c12f306 */
[----:B--2---:R1:W-:Y:S04]  /*21b0*/  REDG.E.ADD.F32.FTZ.RN.STRONG.GPU desc[UR6][R12.64], R19 ;  /* 0x000000130c0079a6 */ /* 0x0043e8000c12f306 */
[----:B---3--:R1:W-:Y:S04]  /*21c0*/  REDG.E.ADD.F32.FTZ.RN.STRONG.GPU desc[UR6][R14.64], R21 ;  /* 0x000000150e0079a6 */ /* 0x0083e8000c12f306 */
[----:B----4-:R1:W-:Y:S01]  /*21d0*/  REDG.E.ADD.F32.FTZ.RN.STRONG.GPU desc[UR6][R8.64], R25 ;  /* 0x00000019080079a6 */ /* 0x0103e2000c12f306 */
[----:B------:R-:W-:-:S07]  /*21e0*/  IADD3 R6, PT, PT, R6, 0x4, RZ ;  /* 0x0000000406067810 */ /* 0x000fce0007ffe0ff */
.L_x_164:
[----:B------:R-:W-:Y:S05]  /*21f0*/  BSYNC.RECONVERGENT B1 ;  /* 0x0000000000017941 */ /* 0x000fea0003800200 */
.L_x_163:
[----:B------:R-:W-:Y:S05]  /*2200*/  @!P1 BRA `(.L_x_162) ;  /* 0x00000000005c9947 */ /* 0x000fea0003800000 */
[----:B------:R-:W-:Y:S01]  /*2210*/  ISETP.NE.AND P2, PT, R22, 0x1, PT ;  /* 0x000000011600780c */ /* 0x000fe20003f45270 */
[----:B------:R-:W-:Y:S01]  /*2220*/  BSSY.RECONVERGENT B1, `(.L_x_165) ;  /* 0x000000e000017945 */ /* 0x000fe20003800200 */
[----:B------:R-:W-:-:S11]  /*2230*/  LOP3.LUT P1, RZ, R7, 0x1, RZ, 0xc0, !PT ;  /* 0x0000000107ff7812 */ /* 0x000fd6000782c0ff */
[----:B------:R-:W-:Y:S05]  /*2240*/  @!P2 BRA `(.L_x_166) ;  /* 0x00000000002ca947 */ /* 0x000fea0003800000 */
[----:B01----:R-:W-:Y:S01]  /*2250*/  IMAD R11, R0, R7, R6 ;  /* 0x00000007000b7224 */ /* 0x003fe200078e0206 */
[----:B------:R-:W0:Y:S03]  /*2260*/  LDC.64 R8, c[0x0][0x390] ;  /* 0x0000e400ff087b82 */ /* 0x000e260000000a00 */
[C---:B------:R-:W-:Y:S01]  /*2270*/  VIADD R15, R11.reuse, 0x1 ;  /* 0x000000010b0f7836 */ /* 0x040fe20000000000 */
[----:B------:R-:W-:-:S05]  /*2280*/  LEA R12, R11, R2, 0x2 ;  /* 0x000000020b0c7211 */ /* 0x000fca00078e10ff */
[----:B------:R-:W1:Y:S04]  /*2290*/  LDS R13, [R12] ;  /* 0x000000000c0d7984 */ /* 0x000e680000000800 */
[----:B------:R-:W2:Y:S01]  /*22a0*/  LDS R17, [R12+0x4] ;  /* 0x000004000c117984 */ /* 0x000ea20000000800 */
[----:B0-----:R-:W-:-:S04]  /*22b0*/  IMAD.WIDE.U32 R10, R11, 0x4, R8 ;  /* 0x000000040b0a7825 */ /* 0x001fc800078e0008 */
[----:B------:R-:W-:Y:S01]  /*22c0*/  IMAD.WIDE.U32 R8, R15, 0x4, R8 ;  /* 0x000000040f087825 */ /* 0x000fe200078e0008 */
[----:B-1----:R3:W-:Y:S04]  /*22d0*/  REDG.E.ADD.F32.FTZ.RN.STRONG.GPU desc[UR6][R10.64], R13 ;  /* 0x0000000d0a0079a6 */ /* 0x0027e8000c12f306 */
[----:B--2---:R3:W-:Y:S01]  /*22e0*/  REDG.E.ADD.F32.FTZ.RN.STRONG.GPU desc[UR6][R8.64], R17 ;  /* 0x00000011080079a6 */ /* 0x0047e2000c12f306 */
[----:B------:R-:W-:-:S07]  /*22f0*/  IADD3 R6, PT, PT, R6, 0x2, RZ ;  /* 0x0000000206067810 */ /* 0x000fce0007ffe0ff */
.L_x_166:
[----:B------:R-:W-:Y:S05]  /*2300*/  BSYNC.RECONVERGENT B1 ;  /* 0x0000000000017941 */ /* 0x000fea0003800200 */
.L_x_165:
[----:B------:R-:W-:Y:S05]  /*2310*/  @!P1 BRA `(.L_x_162) ;  /* 0x0000000000189947 */ /* 0x000fea0003800000 */
[----:B01-3--:R-:W-:Y:S02]  /*2320*/  IMAD R9, R0, R7, R6 ;  /* 0x0000000700097224 */ /* 0x00bfe400078e0206 */
[----:B------:R-:W0:Y:S03]  /*2330*/  LDC.64 R6, c[0x0][0x390] ;  /* 0x0000e400ff067b82 */ /* 0x000e260000000a00 */
[----:B------:R-:W-:-:S05]  /*2340*/  LEA R8, R9, R2, 0x2 ;  /* 0x0000000209087211 */ /* 0x000fca00078e10ff */
[----:B------:R-:W1:Y:S01]  /*2350*/  LDS R11, [R8] ;  /* 0x00000000080b7984 */ /* 0x000e620000000800 */
[----:B0-----:R-:W-:-:S05]  /*2360*/  IMAD.WIDE.U32 R6, R9, 0x4, R6 ;  /* 0x0000000409067825 */ /* 0x001fca00078e0006 */
[----:B-1----:R2:W-:Y:S02]  /*2370*/  REDG.E.ADD.F32.FTZ.RN.STRONG.GPU desc[UR6][R6.64], R11 ;  /* 0x0000000b060079a6 */ /* 0x0025e4000c12f306 */
.L_x_162:
[----:B------:R-:W-:Y:S05]  /*2380*/  BSYNC.RECONVERGENT B0 ;  /* 0x0000000000007941 */ /* 0x000fea0003800200 */
.L_x_161:
[----:B------:R-:W4:Y:S01]  /*2390*/  LDCU UR5, c[0x0][0x3a8] ;  /* 0x00007500ff0577ac */ /* 0x000f220008000800 */
[----:B------:R-:W-:-:S04]  /*23a0*/  IADD3 R0, PT, PT, R3, R0, RZ ;  /* 0x0000000003007210 */ /* 0x000fc80007ffe0ff */
[----:B----4-:R-:W-:-:S13]  /*23b0*/  ISETP.GE.U32.AND P1, PT, R0, UR5, PT ;  /* 0x0000000500007c0c */ /* 0x010fda000bf26070 */
[----:B------:R-:W-:Y:S05]  /*23c0*/  @!P1 BRA `(.L_x_167) ;  /* 0xfffffff8005c9947 */ /* 0x000fea000383ffff */
[----:B------:R-:W-:Y:S05]  /*23d0*/  EXIT ;  /* 0x000000000000794d */ /* 0x000fea0003800000 */
.L_x_168:
        /* <DEDUP_REMOVED lines=10> */
.L_x_216:


//--------------------- .text._Z13assign_pointsPfS_Pj6Params --------------------------
	.section	.text._Z13assign_pointsPfS_Pj6Params,"ax",@progbits
	.align	128
        .global         _Z13assign_pointsPfS_Pj6Params
        .type           _Z13assign_pointsPfS_Pj6Params,@function
        .size           _Z13assign_pointsPfS_Pj6Params,(.L_x_217 - _Z13assign_pointsPfS_Pj6Params)
        .other          _Z13assign_pointsPfS_Pj6Params,@"STO_CUDA_ENTRY STV_DEFAULT"
_Z13assign_pointsPfS_Pj6Params:
.text._Z13assign_pointsPfS_Pj6Params:
[----:B------:R-:W-:Y:S01]  /*0000*/  LDC R1, c[0x0][0x37c] ;  /* 0x0000df00ff017b82 */ /* 0x000fe20000000800 */
[----:B------:R-:W0:Y:S01]  /*0010*/  S2R R0, SR_TID.X ;  /* 0x0000000000007919 */ /* 0x000e220000002100 */
[----:B------:R-:W1:Y:S06]  /*0020*/  LDCU UR5, c[0x0][0x39c] ;  /* 0x00007380ff0577ac */ /* 0x000e6c0008000800 */
[----:B------:R-:W2:Y:S01]  /*0030*/  S2UR UR4, SR_CTAID.X ;  /* 0x00000000000479c3 */ /* 0x000ea20000002500 */
[----:B------:R-:W-:Y:S01]  /*0040*/  BSSY.RECONVERGENT B0, `(.L_x_169) ;  /* 0x00000c0000007945 */ /* 0x000fe20003800200 */
[----:B------:R-:W3:Y:S01]  /*0050*/  LDCU UR8, c[0x0][0x3a0] ;  /* 0x00007400ff0877ac */ /* 0x000ee20008000800 */
[----:B------:R-:W4:Y:S05]  /*0060*/  LDCU.64 UR6, c[0x0][0x358] ;  /* 0x00006b00ff0677ac */ /* 0x000f2a0008000a00 */
[----:B------:R-:W2:Y:S01]  /*0070*/  LDC R3, c[0x0][0x360] ;  /* 0x0000d800ff037b82 */ /* 0x000ea20000000800 */
[----:B-1----:R-:W-:Y:S01]  /*0080*/  MOV R5, UR5 ;  /* 0x0000000500057c02 */ /* 0x002fe20008000f00 */
[----:B---3--:R-:W-:-:S03]  /*0090*/  IMAD.U32 R7, RZ, RZ, UR8 ;  /* 0x00000008ff077e24 */ /* 0x008fc6000f8e00ff */
[----:B------:R-:W-:-:S04]  /*00a0*/  ISETP.NE.AND P0, PT, R5, RZ, PT ;  /* 0x000000ff0500720c */ /* 0x000fc80003f05270 */
[----:B0-----:R-:W-:Y:S01]  /*00b0*/  ISETP.GE.U32.OR P0, PT, R0, R7, !P0 ;  /* 0x000000070000720c */ /* 0x001fe20004706470 */
[----:B--2---:R-:W-:-:S12]  /*00c0*/  IMAD R2, R3, UR4, R0 ;  /* 0x0000000403027c24 */ /* 0x004fd8000f8e0200 */
[----:B----4-:R-:W-:Y:S05]  /*00d0*/  @P0 BRA `(.L_x_170) ;  /* 0x0000000800d80947 */ /* 0x010fea0003800000 */
[C---:B------:R-:W-:Y:S02]  /*00e0*/  LOP3.LUT R6, R5.reuse, 0x7, RZ, 0xc0, !PT ;  /* 0x0000000705067812 */ /* 0x040fe400078ec0ff */
[C---:B------:R-:W-:Y:S02]  /*00f0*/  LOP3.LUT R4, R5.reuse, 0xf, RZ, 0xc0, !PT ;  /* 0x0000000f05047812 */ /* 0x040fe400078ec0ff */
[----:B------:R-:W-:Y:S01]  /*0100*/  LOP3.LUT R9, R5, 0x3, RZ, 0xc0, !PT ;  /* 0x0000000305097812 */ /* 0x000fe200078ec0ff */
[----:B------:R-:W-:Y:S01]  /*0110*/  VIADD R8, R6, 0xffffffff ;  /* 0xffffffff06087836 */ /* 0x000fe20000000000 */
[----:B------:R-:W-:Y:S02]  /*0120*/  IADD3 R7, PT, PT, R4, -0x1, RZ ;  /* 0xffffffff04077810 */ /* 0x000fe40007ffe0ff */
[----:B------:R-:W-:Y:S02]  /*0130*/  MOV R10, R0 ;  /* 0x00000000000a7202 */ /* 0x000fe40000000f00 */
[----:B------:R-:W-:-:S02]  /*0140*/  ISETP.GE.U32.AND P1, PT, R8, 0x3, PT ;  /* 0x000000030800780c */ /* 0x000fc40003f26070 */
[----:B------:R-:W-:Y:S02]  /*0150*/  ISETP.GE.U32.AND P0, PT, R7, 0x7, PT ;  /* 0x000000070700780c */ /* 0x000fe40003f06070 */
[----:B------:R-:W-:-:S11]  /*0160*/  LOP3.LUT R8, R5, 0xfffffff0, RZ, 0xc0, !PT ;  /* 0xfffffff005087812 */ /* 0x000fd600078ec0ff */
.L_x_176:
[----:B0-----:R-:W0:Y:S01]  /*0170*/  LDCU UR4, c[0x0][0x39c] ;  /* 0x00007380ff0477ac */ /* 0x001e220008000800 */
[----:B---34-:R-:W-:Y:S01]  /*0180*/  IMAD.MOV.U32 R12, RZ, RZ, R10 ;  /* 0x000000ffff0c7224 */ /* 0x018fe200078e000a */
[----:B------:R-:W-:Y:S01]  /*0190*/  IADD3 R10, PT, PT, R3, R10, RZ ;  /* 0x0000000a030a7210 */ /* 0x000fe20007ffe0ff */
[----:B------:R-:W-:Y:S01]  /*01a0*/  IMAD.MOV.U32 R11, RZ, RZ, RZ ;  /* 0x000000ffff0b7224 */ /* 0x000fe200078e00ff */
[----:B-1----:R-:W1:Y:S01]  /*01b0*/  LDCU UR5, c[0x0][0x3a0] ;  /* 0x00007400ff0577ac */ /* 0x002e620008000800 */
[----:B0-----:R-:W-:Y:S01]  /*01c0*/  IMAD.U32 R5, RZ, RZ, UR4 ;  /* 0x00000004ff057e24 */ /* 0x001fe2000f8e00ff */
[----:B-1----:R-:W-:-:S04]  /*01d0*/  MOV R7, UR5 ;  /* 0x0000000500077c02 */ /* 0x002fc80008000f00 */
[----:B------:R-:W-:Y:S02]  /*01e0*/  ISETP.GE.U32.AND P3, PT, R5, 0x10, PT ;  /* 0x000000100500780c */ /* 0x000fe40003f66070 */
[----:B------:R-:W-:-:S11]  /*01f0*/  ISETP.GE.U32.AND P2, PT, R10, R7, PT ;  /* 0x000000070a00720c */ /* 0x000fd60003f46070 */
[----:B--2---:R-:W-:Y:S05]  /*0200*/  @!P3 BRA `(.L_x_171) ;  /* 0x000000040028b947 */ /* 0x004fea0003800000 */
[----:B------:R-:W0:Y:S01]  /*0210*/  S2R R14, SR_CgaCtaId ;  /* 0x00000000000e7919 */ /* 0x000e220000008800 */
[----:B------:R-:W-:Y:S01]  /*0220*/  MOV R11, 0x400 ;  /* 0x00000400000b7802 */ /* 0x000fe20000000f00 */
[----:B------:R-:W-:-:S03]  /*0230*/  HFMA2 R13, -RZ, RZ, 0, 0 ;  /* 0x00000000ff0d7431 */ /* 0x000fc600000001ff */
[----:B0-----:R-:W-:-:S07]  /*0240*/  LEA R11, R14, R11, 0x18 ;  /* 0x0000000b0e0b7211 */ /* 0x001fce00078ec0ff */
.L_x_172:
[----:B0-----:R-:W0:Y:S01]  /*0250*/  LDC.64 R14, c[0x0][0x388] ;  /* 0x0000e200ff0e7b82 */ /* 0x001e220000000a00 */
[----:B------:R-:W-:-:S04]  /*0260*/  IMAD R20, R12, R5, R13 ;  /* 0x000000050c147224 */ /* 0x000fc800078e020d */
[C---:B------:R-:W-:Y:S01]  /*0270*/  VIADD R17, R20.reuse, 0x1 ;  /* 0x0000000114117836 */ /* 0x040fe20000000000 */
[C---:B------:R-:W-:Y:S01]  /*0280*/  IADD3 R25, PT, PT, R20.reuse, 0x2, RZ ;  /* 0x0000000214197810 */ /* 0x040fe20007ffe0ff */
[----:B------:R-:W-:Y:S02]  /*0290*/  VIADD R29, R20, 0x3 ;  /* 0x00000003141d7836 */ /* 0x000fe40000000000 */
[----:B0-----:R-:W-:-:S04]  /*02a0*/  IMAD.WIDE.U32 R16, R17, 0x4, R14 ;  /* 0x0000000411107825 */ /* 0x001fc800078e000e */
[--C-:B------:R-:W-:Y:S02]  /*02b0*/  IMAD.WIDE.U32 R24, R25, 0x4, R14.reuse ;  /* 0x0000000419187825 */ /* 0x100fe400078e000e */
[----:B------:R-:W2:Y:S02]  /*02c0*/  LDG.E R17, desc[UR6][R16.64] ;  /* 0x0000000610117981 */ /* 0x000ea4000c1e1900 */
[----:B------:R-:W-:-:S04]  /*02d0*/  IMAD.WIDE.U32 R28, R29, 0x4, R14 ;  /* 0x000000041d1c7825 */ /* 0x000fc800078e000e */
[C---:B------:R-:W-:Y:S02]  /*02e0*/  IMAD.WIDE.U32 R22, R20.reuse, 0x4, R14 ;  /* 0x0000000414167825 */ /* 0x040fe400078e000e */
[----:B------:R-:W3:Y:S04]  /*02f0*/  LDG.E R29, desc[UR6][R28.64] ;  /* 0x000000061c1d7981 */ /* 0x000ee8000c1e1900 */
[----:B------:R0:W4:Y:S04]  /*0300*/  LDG.E R16, desc[UR6][R24.64] ;  /* 0x0000000618107981 */ /* 0x000128000c1e1900 */
[----:B------:R1:W5:Y:S01]  /*0310*/  LDG.E R22, desc[UR6][R22.64] ;  /* 0x0000000616167981 */ /* 0x000362000c1e1900 */
[C---:B------:R-:W-:Y:S01]  /*0320*/  VIADD R27, R20.reuse, 0x5 ;  /* 0x00000005141b7836 */ /* 0x040fe20000000000 */
[----:B------:R-:W-:-:S03]  /*0330*/  IADD3 R19, PT, PT, R20, 0x4, RZ ;  /* 0x0000000414137810 */ /* 0x000fc60007ffe0ff */
[----:B------:R-:W-:Y:S01]  /*0340*/  IMAD.WIDE.U32 R26, R27, 0x4, R14 ;  /* 0x000000041b1a7825 */ /* 0x000fe200078e000e */
[----:B0-----:R-:W-:-:S03]  /*0350*/  IADD3 R25, PT, PT, R20, 0x6, RZ ;  /* 0x0000000614197810 */ /* 0x001fc60007ffe0ff */
[--C-:B------:R-:W-:Y:S01]  /*0360*/  IMAD.WIDE.U32 R18, R19, 0x4, R14.reuse ;  /* 0x0000000413127825 */ /* 0x100fe200078e000e */
[----:B------:R0:W5:Y:S03]  /*0370*/  LDG.E R21, desc[UR6][R26.64] ;  /* 0x000000061a157981 */ /* 0x000166000c1e1900 */
[----:B------:R-:W-:Y:S02]  /*0380*/  IMAD.WIDE.U32 R24, R25, 0x4, R14 ;  /* 0x0000000419187825 */ /* 0x000fe400078e000e */
[----:B------:R-:W5:Y:S04]  /*0390*/  LDG.E R19, desc[UR6][R18.64] ;  /* 0x0000000612137981 */ /* 0x000f68000c1e1900 */
[----:B------:R0:W5:Y:S01]  /*03a0*/  LDG.E R18, desc[UR6][R24.64] ;  /* 0x0000000618127981 */ /* 0x000162000c1e1900 */
[C---:B-1----:R-:W-:Y:S01]  /*03b0*/  IMAD R23, R20.reuse, 0x4, R11 ;  /* 0x0000000414177824 */ /* 0x042fe200078e020b */
[----:B------:R-:W-:-:S02]  /*03c0*/  IADD3 R28, PT, PT, R20, 0x7, RZ ;  /* 0x00000007141c7810 */ /* 0x000fc40007ffe0ff */
[C---:B0-----:R-:W-:Y:S01]  /*03d0*/  IADD3 R27, PT, PT, R20.reuse, 0x9, RZ ;  /* 0x00000009141b7810 */ /* 0x041fe20007ffe0ff */
[----:B------:R-:W-:-:S04]  /*03e0*/  VIADD R25, R20, 0x8 ;  /* 0x0000000814197836 */ /* 0x000fc80000000000 */
[----:B------:R-:W-:-:S06]  /*03f0*/  IMAD.WIDE.U32 R26, R27, 0x4, R14 ;  /* 0x000000041b1a7825 */ /* 0x000fcc00078e000e */
[----:B------:R0:W5:Y:S02]  /*0400*/  LDG.E R26, desc[UR6][R26.64] ;  /* 0x000000061a1a7981 */ /* 0x000164000c1e1900 */
[----:B0-----:R-:W-:Y:S02]  /*0410*/  VIADD R27, R20, 0xc ;  /* 0x0000000c141b7836 */ /* 0x001fe40000000000 */
[----:B--2---:R-:W-:Y:S04]  /*0420*/  STS [R23+0x4], R17 ;  /* 0x0000041117007388 */ /* 0x004fe80000000800 */
[----:B---3--:R-:W-:Y:S04]  /*0430*/  STS [R23+0xc], R29 ;  /* 0x00000c1d17007388 */ /* 0x008fe80000000800 */
[----:B----4-:R0:W-:Y:S04]  /*0440*/  STS [R23+0x8], R16 ;  /* 0x0000081017007388 */ /* 0x0101e80000000800 */
[----:B-----5:R1:W-:Y:S01]  /*0450*/  STS [R23], R22 ;  /* 0x0000001617007388 */ /* 0x0203e20000000800 */
[----:B0-----:R-:W-:-:S04]  /*0460*/  IMAD.WIDE.U32 R16, R28, 0x4, R14 ;  /* 0x000000041c107825 */ /* 0x001fc800078e000e */
[--C-:B------:R-:W-:Y:S01]  /*0470*/  IMAD.WIDE.U32 R28, R25, 0x4, R14.reuse ;  /* 0x00000004191c7825 */ /* 0x100fe200078e000e */
[----:B-1----:R0:W2:Y:S03]  /*0480*/  LDG.E R22, desc[UR6][R16.64] ;  /* 0x0000000610167981 */ /* 0x0020a6000c1e1900 */
[C---:B------:R-:W-:Y:S02]  /*0490*/  VIADD R25, R20.reuse, 0xa ;  /* 0x0000000a14197836 */ /* 0x040fe40000000000 */
[----:B------:R1:W3:Y:S02]  /*04a0*/  LDG.E R28, desc[UR6][R28.64] ;  /* 0x000000061c1c7981 */ /* 0x0002e4000c1e1900 */
[--C-:B------:R-:W-:Y:S01]  /*04b0*/  IMAD.WIDE.U32 R24, R25, 0x4, R14.reuse ;  /* 0x0000000419187825 */ /* 0x100fe200078e000e */
[C---:B0-----:R-:W-:Y:S01]  /*04c0*/  IADD3 R17, PT, PT, R20.reuse, 0xb, RZ ;  /* 0x0000000b14117810 */ /* 0x041fe20007ffe0ff */
[----:B------:R0:W-:Y:S04]  /*04d0*/  STS [R23+0x14], R21 ;  /* 0x0000141517007388 */ /* 0x0001e80000000800 */
[----:B------:R-:W-:Y:S01]  /*04e0*/  IMAD.WIDE.U32 R16, R17, 0x4, R14 ;  /* 0x0000000411107825 */ /* 0x000fe200078e000e */
[C---:B-1----:R-:W-:Y:S01]  /*04f0*/  IADD3 R29, PT, PT, R20.reuse, 0xd, RZ ;  /* 0x0000000d141d7810 */ /* 0x042fe20007ffe0ff */
[----:B------:R-:W4:Y:S02]  /*0500*/  LDG.E R24, desc[UR6][R24.64] ;  /* 0x0000000618187981 */ /* 0x000f24000c1e1900 */
[----:B0-----:R-:W-:-:S02]  /*0510*/  VIADD R21, R20, 0xe ;  /* 0x0000000e14157836 */ /* 0x001fc40000000000 */
[----:B------:R-:W-:Y:S04]  /*0520*/  STS [R23+0x10], R19 ;  /* 0x0000101317007388 */ /* 0x000fe80000000800 */
[----:B------:R0:W5:Y:S04]  /*0530*/  LDG.E R25, desc[UR6][R16.64] ;  /* 0x0000000610197981 */ /* 0x000168000c1e1900 */
[----:B------:R1:W-:Y:S01]  /*0540*/  STS [R23+0x18], R18 ;  /* 0x0000181217007388 */ /* 0x0003e20000000800 */
[----:B0-----:R-:W-:Y:S01]  /*0550*/  IMAD.WIDE.U32 R16, R29, 0x4, R14 ;  /* 0x000000041d107825 */ /* 0x001fe200078e000e */
[----:B------:R-:W-:-:S03]  /*0560*/  IADD3 R29, PT, PT, R20, 0xf, RZ ;  /* 0x0000000f141d7810 */ /* 0x000fc60007ffe0ff */
[--C-:B-1----:R-:W-:Y:S02]  /*0570*/  IMAD.WIDE.U32 R18, R27, 0x4, R14.reuse ;  /* 0x000000041b127825 */ /* 0x102fe400078e000e */
[----:B------:R-:W5:Y:S02]  /*0580*/  LDG.E R27, desc[UR6][R16.64] ;  /* 0x00000006101b7981 */ /* 0x000f64000c1e1900 */
[--C-:B------:R-:W-:Y:S02]  /*0590*/  IMAD.WIDE.U32 R20, R21, 0x4, R14.reuse ;  /* 0x0000000415147825 */ /* 0x100fe400078e000e */
[----:B------:R-:W5:Y:S02]  /*05a0*/  LDG.E R19, desc[UR6][R18.64] ;  /* 0x0000000612137981 */ /* 0x000f64000c1e1900 */
[----:B------:R-:W-:Y:S02]  /*05b0*/  IMAD.WIDE.U32 R14, R29, 0x4, R14 ;  /* 0x000000041d0e7825 */ /* 0x000fe400078e000e */
[----:B------:R-:W5:Y:S04]  /*05c0*/  LDG.E R20, desc[UR6][R20.64] ;  /* 0x0000000614147981 */ /* 0x000f68000c1e1900 */
[----:B------:R-:W5:Y:S01]  /*05d0*/  LDG.E R14, desc[UR6][R14.64] ;  /* 0x000000060e0e7981 */ /* 0x000f62000c1e1900 */
[----:B------:R-:W-:-:S03]  /*05e0*/  VIADD R13, R13, 0x10 ;  /* 0x000000100d0d7836 */ /* 0x000fc60000000000 */
[----:B------:R0:W-:Y:S02]  /*05f0*/  STS [R23+0x24], R26 ;  /* 0x0000241a17007388 */ /* 0x0001e40000000800 */
[----:B------:R-:W-:Y:S02]  /*0600*/  ISETP.NE.AND P3, PT, R13, R8, PT ;  /* 0x000000080d00720c */ /* 0x000fe40003f65270 */
[----:B--2---:R0:W-:Y:S04]  /*0610*/  STS [R23+0x1c], R22 ;  /* 0x00001c1617007388 */ /* 0x0041e80000000800 */
[----:B---3--:R0:W-:Y:S04]  /*0620*/  STS [R23+0x20], R28 ;  /* 0x0000201c17007388 */ /* 0x0081e80000000800 */
[----:B----4-:R0:W-:Y:S04]  /*0630*/  STS [R23+0x28], R24 ;  /* 0x0000281817007388 */ /* 0x0101e80000000800 */
[----:B-----5:R0:W-:Y:S04]  /*0640*/  STS [R23+0x2c], R25 ;  /* 0x00002c1917007388 */ /* 0x0201e80000000800 */
[----:B------:R0:W-:Y:S04]  /*0650*/  STS [R23+0x34], R27 ;  /* 0x0000341b17007388 */ /* 0x0001e80000000800 */
[----:B------:R0:W-:Y:S04]  /*0660*/  STS [R23+0x30], R19 ;  /* 0x0000301317007388 */ /* 0x0001e80000000800 */
[----:B------:R0:W-:Y:S04]  /*0670*/  STS [R23+0x38], R20 ;  /* 0x0000381417007388 */ /* 0x0001e80000000800 */
[----:B------:R0:W-:Y:S01]  /*0680*/  STS [R23+0x3c], R14 ;  /* 0x00003c0e17007388 */ /* 0x0001e20000000800 */
[----:B------:R-:W-:Y:S05]  /*0690*/  @P3 BRA `(.L_x_172) ;  /* 0xfffffff800ec3947 */ /* 0x000fea000383ffff */
[----:B------:R-:W-:-:S07]  /*06a0*/  MOV R11, R8 ;  /* 0x00000008000b7202 */ /* 0x000fce0000000f00 */
.L_x_171:
[----:B------:R-:W-:-:S13]  /*06b0*/  ISETP.NE.AND P3, PT, R4, RZ, PT ;  /* 0x000000ff0400720c */ /* 0x000fda0003f65270 */
[----:B------:R-:W-:Y:S05]  /*06c0*/  @!P3 BRA `(.L_x_173) ;  /* 0x000000040058b947 */ /* 0x000fea0003800000 */
[----:B------:R-:W-:Y:S01]  /*06d0*/  ISETP.NE.AND P3, PT, R6, RZ, PT ;  /* 0x000000ff0600720c */ /* 0x000fe20003f65270 */
[----:B------:R-:W-:-:S12]  /*06e0*/  @!P0 BRA `(.L_x_174) ;  /* 0x0000000000988947 */ /* 0x000fd80003800000 */
[----:B0-----:R-:W0:Y:S01]  /*06f0*/  LDC.64 R14, c[0x0][0x388] ;  /* 0x0000e200ff0e7b82 */ /* 0x001e220000000a00 */
[----:B------:R-:W-:-:S04]  /*0700*/  IMAD R13, R12, R5, R11 ;  /* 0x000000050c0d7224 */ /* 0x000fc800078e020b */
[C---:B------:R-:W-:Y:S01]  /*0710*/  VIADD R25, R13.reuse, 0x1 ;  /* 0x000000010d197836 */ /* 0x040fe20000000000 */
[C---:B------:R-:W-:Y:S01]  /*0720*/  IADD3 R23, PT, PT, R13.reuse, 0x2, RZ ;  /* 0x000000020d177810 */ /* 0x040fe20007ffe0ff */
[C---:B------:R-:W-:Y:S01]  /*0730*/  VIADD R29, R13.reuse, 0x3 ;  /* 0x000000030d1d7836 */ /* 0x040fe20000000000 */
[C---:B------:R-:W-:Y:S01]  /*0740*/  IADD3 R21, PT, PT, R13.reuse, 0x4, RZ ;  /* 0x000000040d157810 */ /* 0x040fe20007ffe0ff */
[C---:B------:R-:W-:Y:S02]  /*0750*/  VIADD R17, R13.reuse, 0x5 ;  /* 0x000000050d117836 */ /* 0x040fe40000000000 */
[C---:B------:R-:W-:Y:S02]  /*0760*/  VIADD R27, R13.reuse, 0x7 ;  /* 0x000000070d1b7836 */ /* 0x040fe40000000000 */
[----:B0-----:R-:W-:-:S04]  /*0770*/  IMAD.WIDE.U32 R18, R13, 0x4, R14 ;  /* 0x000000040d127825 */ /* 0x001fc800078e000e */
[--C-:B------:R-:W-:Y:S01]  /*0780*/  IMAD.WIDE.U32 R24, R25, 0x4, R14.reuse ;  /* 0x0000000419187825 */ /* 0x100fe200078e000e */
[----:B------:R0:W2:Y:S03]  /*0790*/  LDG.E R26, desc[UR6][R18.64] ;  /* 0x00000006121a7981 */ /* 0x0000a6000c1e1900 */
[--C-:B------:R-:W-:Y:S02]  /*07a0*/  IMAD.WIDE.U32 R22, R23, 0x4, R14.reuse ;  /* 0x0000000417167825 */ /* 0x100fe400078e000e */
[----:B------:R-:W3:Y:S02]  /*07b0*/  LDG.E R24, desc[UR6][R24.64] ;  /* 0x0000000618187981 */ /* 0x000ee4000c1e1900 */
[--C-:B------:R-:W-:Y:S02]  /*07c0*/  IMAD.WIDE.U32 R28, R29, 0x4, R14.reuse ;  /* 0x000000041d1c7825 */ /* 0x100fe400078e000e */
[----:B------:R-:W4:Y:S01]  /*07d0*/  LDG.E R22, desc[UR6][R22.64] ;  /* 0x0000000616167981 */ /* 0x000f22000c1e1900 */
[----:B0-----:R-:W-:Y:S01]  /*07e0*/  IADD3 R19, PT, PT, R13, 0x6, RZ ;  /* 0x000000060d137810 */ /* 0x001fe20007ffe0ff */
[----:B------:R-:W-:-:S02]  /*07f0*/  IMAD.WIDE.U32 R20, R21, 0x4, R14 ;  /* 0x0000000415147825 */ /* 0x000fc400078e000e */
[----:B------:R-:W5:Y:S02]  /*0800*/  LDG.E R28, desc[UR6][R28.64] ;  /* 0x000000061c1c7981 */ /* 0x000f64000c1e1900 */
[--C-:B------:R-:W-:Y:S02]  /*0810*/  IMAD.WIDE.U32 R16, R17, 0x4, R14.reuse ;  /* 0x0000000411107825 */ /* 0x100fe400078e000e */
[----:B------:R-:W5:Y:S02]  /*0820*/  LDG.E R20, desc[UR6][R20.64] ;  /* 0x0000000614147981 */ /* 0x000f64000c1e1900 */
[--C-:B------:R-:W-:Y:S02]  /*0830*/  IMAD.WIDE.U32 R18, R19, 0x4, R14.reuse ;  /* 0x0000000413127825 */ /* 0x100fe400078e000e */
[----:B------:R-:W5:Y:S02]  /*0840*/  LDG.E R16, desc[UR6][R16.64] ;  /* 0x0000000610107981 */ /* 0x000f64000c1e1900 */
[----:B------:R-:W-:-:S02]  /*0850*/  IMAD.WIDE.U32 R14, R27, 0x4, R14 ;  /* 0x000000041b0e7825 */ /* 0x000fc400078e000e */
[----:B------:R-:W5:Y:S04]  /*0860*/  LDG.E R18, desc[UR6][R18.64] ;  /* 0x0000000612127981 */ /* 0x000f68000c1e1900 */
[----:B------:R-:W5:Y:S01]  /*0870*/  LDG.E R14, desc[UR6][R14.64] ;  /* 0x000000060e0e7981 */ /* 0x000f62000c1e1900 */
[----:B------:R-:W0:Y:S01]  /*0880*/  S2UR UR5, SR_CgaCtaId ;  /* 0x00000000000579c3 */ /* 0x000e220000008800 */
[----:B------:R-:W-:Y:S02]  /*0890*/  UMOV UR4, 0x400 ;  /* 0x0000040000047882 */ /* 0x000fe40000000000 */
[----:B0-----:R-:W-:-:S06]  /*08a0*/  ULEA UR4, UR5, UR4, 0x18 ;  /* 0x0000000405047291 */ /* 0x001fcc000f8ec0ff */
[----:B------:R-:W-:Y:S02]  /*08b0*/  LEA R13, R13, UR4, 0x2 ;  /* 0x000000040d0d7c11 */ /* 0x000fe4000f8e10ff */
[----:B------:R-:W-:-:S03]  /*08c0*/  IADD3 R11, PT, PT, R11, 0x8, RZ ;  /* 0x000000080b0b7810 */ /* 0x000fc60007ffe0ff */
[----:B--2---:R1:W-:Y:S04]  /*08d0*/  STS [R13], R26 ;  /* 0x0000001a0d007388 */ /* 0x0043e80000000800 */
[----:B---3--:R1:W-:Y:S04]  /*08e0*/  STS [R13+0x4], R24 ;  /* 0x000004180d007388 */ /* 0x0083e80000000800 */
[----:B----4-:R1:W-:Y:S04]  /*08f0*/  STS [R13+0x8], R22 ;  /* 0x000008160d007388 */ /* 0x0103e80000000800 */
[----:B-----5:R1:W-:Y:S04]  /*0900*/  STS [R13+0xc], R28 ;  /* 0x00000c1c0d007388 */ /* 0x0203e80000000800 */
[----:B------:R1:W-:Y:S04]  /*0910*/  STS [R13+0x10], R20 ;  /* 0x000010140d007388 */ /* 0x0003e80000000800 */
[----:B------:R1:W-:Y:S04]  /*0920*/  STS [R13+0x14], R16 ;  /* 0x000014100d007388 */ /* 0x0003e80000000800 */
[----:B------:R1:W-:Y:S04]  /*0930*/  STS [R13+0x18], R18 ;  /* 0x000018120d007388 */ /* 0x0003e80000000800 */
[----:B------:R1:W-:Y:S02]  /*0940*/  STS [R13+0x1c], R14 ;  /* 0x00001c0e0d007388 */ /* 0x0003e40000000800 */
.L_x_174:
[----:B------:R-:W-:Y:S05]  /*0950*/  @!P3 BRA `(.L_x_173) ;  /* 0x0000000000b4b947 */ /* 0x000fea0003800000 */
[----:B------:R-:W-:Y:S01]  /*0960*/  ISETP.NE.AND P3, PT, R9, RZ, PT ;  /* 0x000000ff0900720c */ /* 0x000fe20003f65270 */
[----:B------:R-:W-:-:S12]  /*0970*/  @!P1 BRA `(.L_x_175) ;  /* 0x0000000000589947 */ /* 0x000fd80003800000 */
[----:B01----:R-:W0:Y:S01]  /*0980*/  LDC.64 R18, c[0x0][0x388] ;  /* 0x0000e200ff127b82 */ /* 0x003e220000000a00 */
[----:B------:R-:W-:-:S04]  /*0990*/  IMAD R13, R12, R5, R11 ;  /* 0x000000050c0d7224 */ /* 0x000fc800078e020b */
[C---:B------:R-:W-:Y:S01]  /*09a0*/  VIADD R15, R13.reuse, 0x1 ;  /* 0x000000010d0f7836 */ /* 0x040fe20000000000 */
[C---:B------:R-:W-:Y:S01]  /*09b0*/  IADD3 R17, PT, PT, R13.reuse, 0x2, RZ ;  /* 0x000000020d117810 */ /* 0x040fe20007ffe0ff */
[C---:B------:R-:W-:Y:S02]  /*09c0*/  VIADD R23, R13.reuse, 0x3 ;  /* 0x000000030d177836 */ /* 0x040fe40000000000 */
[----:B0-----:R-:W-:-:S04]  /*09d0*/  IMAD.WIDE.U32 R20, R13, 0x4, R18 ;  /* 0x000000040d147825 */ /* 0x001fc800078e0012 */
[--C-:B------:R-:W-:Y:S02]  /*09e0*/  IMAD.WIDE.U32 R14, R15, 0x4, R18.reuse ;  /* 0x000000040f0e7825 */ /* 0x100fe400078e0012 */
[----:B------:R-:W2:Y:S02]  /*09f0*/  LDG.E R20, desc[UR6][R20.64] ;  /* 0x0000000614147981 */ /* 0x000ea4000c1e1900 */
[--C-:B------:R-:W-:Y:S02]  /*0a00*/  IMAD.WIDE.U32 R16, R17, 0x4, R18.reuse ;  /* 0x0000000411107825 */ /* 0x100fe400078e0012 */
[----:B------:R-:W3:Y:S02]  /*0a10*/  LDG.E R14, desc[UR6][R14.64] ;  /* 0x000000060e0e7981 */ /* 0x000ee4000c1e1900 */
[----:B------:R-:W-:Y:S02]  /*0a20*/  IMAD.WIDE.U32 R18, R23, 0x4, R18 ;  /* 0x0000000417127825 */ /* 0x000fe400078e0012 */
[----:B------:R-:W4:Y:S04]  /*0a30*/  LDG.E R16, desc[UR6][R16.64] ;  /* 0x0000000610107981 */ /* 0x000f28000c1e1900 */
[----:B------:R-:W5:Y:S01]  /*0a40*/  LDG.E R18, desc[UR6][R18.64] ;  /* 0x0000000612127981 */ /* 0x000f62000c1e1900 */
[----:B------:R-:W0:Y:S01]  /*0a50*/  S2UR UR5, SR_CgaCtaId ;  /* 0x00000000000579c3 */ /* 0x000e220000008800 */
[----:B------:R-:W-:-:S02]  /*0a60*/  UMOV UR4, 0x400 ;  /* 0x0000040000047882 */ /* 0x000fc40000000000 */
[----:B0-----:R-:W-:-:S06]  /*0a70*/  ULEA UR4, UR5, UR4, 0x18 ;  /* 0x0000000405047291 */ /* 0x001fcc000f8ec0ff */
[----:B------:R-:W-:Y:S02]  /*0a80*/  LEA R13, R13, UR4, 0x2 ;  /* 0x000000040d0d7c11 */ /* 0x000fe4000f8e10ff */
[----:B------:R-:W-:-:S03]  /*0a90*/  IADD3 R11, PT, PT, R11, 0x4, RZ ;  /* 0x000000040b0b7810 */ /* 0x000fc60007ffe0ff */
[----:B--2---:R2:W-:Y:S04]  /*0aa0*/  STS [R13], R20 ;  /* 0x000000140d007388 */ /* 0x0045e80000000800 */
[----:B---3--:R2:W-:Y:S04]  /*0ab0*/  STS [R13+0x4], R14 ;  /* 0x0000040e0d007388 */ /* 0x0085e80000000800 */
[----:B----4-:R2:W-:Y:S04]  /*0ac0*/  STS [R13+0x8], R16 ;  /* 0x000008100d007388 */ /* 0x0105e80000000800 */
[----:B-----5:R2:W-:Y:S02]  /*0ad0*/  STS [R13+0xc], R18 ;  /* 0x00000c120d007388 */ /* 0x0205e40000000800 */
.L_x_175:
[----:B------:R-:W-:Y:S05]  /*0ae0*/  @!P3 BRA `(.L_x_173) ;  /* 0x000000000050b947 */ /* 0x000fea0003800000 */
[----:B012---:R-:W0:Y:S01]  /*0af0*/  LDC.64 R14, c[0x0][0x388] ;  /* 0x0000e200ff0e7b82 */ /* 0x007e220000000a00 */
[----:B------:R-:W-:-:S04]  /*0b00*/  IMAD R11, R12, R5, R11 ;  /* 0x000000050c0b7224 */ /* 0x000fc800078e020b */
[----:B0-----:R-:W-:-:S06]  /*0b10*/  IMAD.WIDE.U32 R12, R11, 0x4, R14 ;  /* 0x000000040b0c7825 */ /* 0x001fcc00078e000e */
[----:B------:R-:W2:Y:S01]  /*0b20*/  LDG.E R12, desc[UR6][R12.64] ;  /* 0x000000060c0c7981 */ /* 0x000ea2000c1e1900 */
[----:B------:R-:W0:Y:S01]  /*0b30*/  S2UR UR5, SR_CgaCtaId ;  /* 0x00000000000579c3 */ /* 0x000e220000008800 */
[----:B------:R-:W-:Y:S01]  /*0b40*/  UMOV UR4, 0x400 ;  /* 0x0000040000047882 */ /* 0x000fe20000000000 */
[----:B------:R-:W-:Y:S01]  /*0b50*/  ISETP.NE.AND P3, PT, R9, 0x1, PT ;  /* 0x000000010900780c */ /* 0x000fe20003f65270 */
[----:B0-----:R-:W-:-:S06]  /*0b60*/  ULEA UR4, UR5, UR4, 0x18 ;  /* 0x0000000405047291 */ /* 0x001fcc000f8ec0ff */
[----:B------:R-:W-:-:S05]  /*0b70*/  LEA R17, R11, UR4, 0x2 ;  /* 0x000000040b117c11 */ /* 0x000fca000f8e10ff */
[----:B--2---:R3:W-:Y:S01]  /*0b80*/  STS [R17], R12 ;  /* 0x0000000c11007388 */ /* 0x0047e20000000800 */
[----:B------:R-:W-:Y:S05]  /*0b90*/  @!P3 BRA `(.L_x_173) ;  /* 0x000000000024b947 */ /* 0x000fea0003800000 */
[----:B------:R-:W-:Y:S01]  /*0ba0*/  ISETP.NE.AND P3, PT, R9, 0x2, PT ;  /* 0x000000020900780c */ /* 0x000fe20003f65270 */
[----:B------:R-:W-:-:S04]  /*0bb0*/  VIADD R13, R11, 0x1 ;  /* 0x000000010b0d7836 */ /* 0x000fc80000000000 */
[----:B---3--:R-:W-:-:S06]  /*0bc0*/  IMAD.WIDE.U32 R12, R13, 0x4, R14 ;  /* 0x000000040d0c7825 */ /* 0x008fcc00078e000e */
[----:B------:R-:W2:Y:S02]  /*0bd0*/  LDG.E R12, desc[UR6][R12.64] ;  /* 0x000000060c0c7981 */ /* 0x000ea4000c1e1900 */
[----:B------:R-:W-:-:S05]  /*0be0*/  @P3 IADD3 R11, PT, PT, R11, 0x2, RZ ;  /* 0x000000020b0b3810 */ /* 0x000fca0007ffe0ff */
[----:B------:R-:W-:-:S06]  /*0bf0*/  @P3 IMAD.WIDE.U32 R14, R11, 0x4, R14 ;  /* 0x000000040b0e3825 */ /* 0x000fcc00078e000e */
[----:B------:R-:W3:Y:S04]  /*0c00*/  @P3 LDG.E R14, desc[UR6][R14.64] ;  /* 0x000000060e0e3981 */ /* 0x000ee8000c1e1900 */
[----:B--2---:R4:W-:Y:S04]  /*0c10*/  STS [R17+0x4], R12 ;  /* 0x0000040c11007388 */ /* 0x0049e80000000800 */
[----:B---3--:R4:W-:Y:S02]  /*0c20*/  @P3 STS [R17+0x8], R14 ;  /* 0x0000080e11003388 */ /* 0x0089e40000000800 */
.L_x_173:
[----:B------:R-:W-:Y:S05]  /*0c30*/  @!P2 BRA `(.L_x_176) ;  /* 0xfffffff4004ca947 */ /* 0x000fea000383ffff */
.L_x_170:
[----:B------:R-:W-:Y:S05]  /*0c40*/  BSYNC.RECONVERGENT B0 ;  /* 0x0000000000007941 */ /* 0x000fea0003800200 */
.L_x_169:
[----:B------:R-:W5:Y:S01]  /*0c50*/  LDCU UR8, c[0x0][0x398] ;  /* 0x00007300ff0877ac */ /* 0x000f620008000800 */
[----:B------:R-:W0:Y:S01]  /*0c60*/  S2UR UR5, SR_CgaCtaId ;  /* 0x00000000000579c3 */ /* 0x000e220000008800 */
[C---:B------:R-:W-:Y:S01]  /*0c70*/  ISETP.NE.AND P0, PT, R5.reuse, RZ, PT ;  /* 0x000000ff0500720c */ /* 0x040fe20003f05270 */
[----:B------:R-:W-:Y:S01]  /*0c80*/  IMAD R3, R5, R7, RZ ;  /* 0x0000000705037224 */ /* 0x000fe200078e02ff */
[----:B------:R-:W-:Y:S01]  /*0c90*/  UMOV UR4, 0x400 ;  /* 0x0000040000047882 */ /* 0x000fe20000000000 */
[----:B------:R-:W-:Y:S01]  /*0ca0*/  BSSY.RECONVERGENT B0, `(.L_x_177) ;  /* 0x00000a8000007945 */ /* 0x000fe20003800200 */
[----:B-----5:R-:W-:Y:S01]  /*0cb0*/  ISETP.GE.U32.OR P0, PT, R2, UR8, !P0 ;  /* 0x0000000802007c0c */ /* 0x020fe2000c706470 */
[----:B0-----:R-:W-:-:S06]  /*0cc0*/  ULEA UR4, UR5, UR4, 0x18 ;  /* 0x0000000405047291 */ /* 0x001fcc000f8ec0ff */
[----:B------:R-:W-:-:S06]  /*0cd0*/  LEA R3, R3, UR4, 0x2 ;  /* 0x0000000403037c11 */ /* 0x000fcc000f8e10ff */
[----:B------:R-:W-:Y:S05]  /*0ce0*/  @P0 BRA `(.L_x_178) ;  /* 0x00000008008c0947 */ /* 0x000fea0003800000 */
[C---:B------:R-:W-:Y:S01]  /*0cf0*/  VIADD R6, R5.reuse, 0xffffffff ;  /* 0xffffffff05067836 */ /* 0x040fe20000000000 */
[----:B------:R-:W-:Y:S01]  /*0d00*/  LOP3.LUT R4, R5, 0xf, RZ, 0xc0, !PT ;  /* 0x0000000f05047812 */ /* 0x000fe200078ec0ff */
[----:B------:R-:W-:Y:S03]  /*0d10*/  BSSY.RECONVERGENT B1, `(.L_x_179) ;  /* 0x000004d000017945 */ /* 0x000fe60003800200 */
[----:B------:R-:W-:Y:S01]  /*0d20*/  ISETP.GE.U32.AND P0, PT, R6, 0xf, PT ;  /* 0x0000000f0600780c */ /* 0x000fe20003f06070 */
[----:B------:R-:W-:Y:S01]  /*0d30*/  HFMA2 R6, -RZ, RZ, 0, 0 ;  /* 0x00000000ff067431 */ /* 0x000fe200000001ff */
[----:B------:R-:W-:-:S11]  /*0d40*/  ISETP.NE.AND P1, PT, R4, RZ, PT ;  /* 0x000000ff0400720c */ /* 0x000fd60003f25270 */
[----:B------:R-:W-:Y:S05]  /*0d50*/  @!P0 BRA `(.L_x_180) ;  /* 0x0000000400208947 */ /* 0x000fea0003800000 */
[----:B------:R-:W-:Y:S01]  /*0d60*/  LOP3.LUT R6, R5, 0xfffffff0, RZ, 0xc0, !PT ;  /* 0xfffffff005067812 */ /* 0x000fe200078ec0ff */
[----:B------:R-:W-:-:S07]  /*0d70*/  IMAD.MOV.U32 R9, RZ, RZ, RZ ;  /* 0x000000ffff097224 */ /* 0x000fce00078e00ff */
.L_x_181:
[----:B01234-:R-:W0:Y:S01]  /*0d80*/  LDC.64 R12, c[0x0][0x380] ;  /* 0x0000e000ff0c7b82 */ /* 0x01fe220000000a00 */
[----:B------:R-:W-:-:S05]  /*0d90*/  IMAD R21, R2, R5, R9 ;  /* 0x0000000502157224 */ /* 0x000fca00078e0209 */
[----:B------:R-:W-:-:S05]  /*0da0*/  IADD3 R23, PT, PT, R21, 0x1, RZ ;  /* 0x0000000115177810 */ /* 0x000fca0007ffe0ff */
[----:B0-----:R-:W-:-:S04]  /*0db0*/  IMAD.WIDE.U32 R22, R23, 0x4, R12 ;  /* 0x0000000417167825 */ /* 0x001fc800078e000c */
[C-C-:B------:R-:W-:Y:S01]  /*0dc0*/  IMAD.WIDE.U32 R10, R21.reuse, 0x4, R12.reuse ;  /* 0x00000004150a7825 */ /* 0x140fe200078e000c */
[----:B------:R-:W2:Y:S04]  /*0dd0*/  LDG.E R27, desc[UR6][R22.64] ;  /* 0x00000006161b7981 */ /* 0x000ea8000c1e1900 */
[----:B------:R0:W3:Y:S01]  /*0de0*/  LDG.E R20, desc[UR6][R10.64] ;  /* 0x000000060a147981 */ /* 0x0000e2000c1e1900 */
[C---:B------:R-:W-:Y:S01]  /*0df0*/  VIADD R17, R21.reuse, 0x2 ;  /* 0x0000000215117836 */ /* 0x040fe20000000000 */
[C---:B------:R-:W-:Y:S02]  /*0e00*/  IADD3 R15, PT, PT, R21.reuse, 0x3, RZ ;  /* 0x00000003150f7810 */ /* 0x040fe40007ffe0ff */
[----:B------:R-:W-:Y:S01]  /*0e10*/  IADD3 R25, PT, PT, R21, 0x7, RZ ;  /* 0x0000000715197810 */ /* 0x000fe20007ffe0ff */
[----:B------:R-:W-:Y:S01]  /*0e20*/  IMAD.WIDE.U32 R16, R17, 0x4, R12 ;  /* 0x0000000411107825 */ /* 0x000fe200078e000c */
[----:B------:R-:W-:-:S03]  /*0e30*/  IADD3 R29, PT, PT, R21, 0x5, RZ ;  /* 0x00000005151d7810 */ /* 0x000fc60007ffe0ff */
[--C-:B------:R-:W-:Y:S01]  /*0e40*/  IMAD.WIDE.U32 R14, R15, 0x4, R12.reuse ;  /* 0x000000040f0e7825 */ /* 0x100fe200078e000c */
[----:B------:R1:W4:Y:S03]  /*0e50*/  LDG.E R8, desc[UR6][R16.64] ;  /* 0x0000000610087981 */ /* 0x000326000c1e1900 */
[----:B0-----:R-:W-:Y:S01]  /*0e60*/  VIADD R11, R21, 0x6 ;  /* 0x00000006150b7836 */ /* 0x001fe20000000000 */
[----:B------:R0:W5:Y:S01]  /*0e70*/  LDG.E R23, desc[UR6][R14.64] ;  /* 0x000000060e177981 */ /* 0x000162000c1e1900 */
[----:B------:R-:W-:-:S04]  /*0e80*/  IMAD.WIDE.U32 R24, R25, 0x4, R12 ;  /* 0x0000000419187825 */ /* 0x000fc800078e000c */
[C---:B------:R-:W-:Y:S02]  /*0e90*/  VIADD R19, R21.reuse, 0x4 ;  /* 0x0000000415137836 */ /* 0x040fe40000000000 */
[----:B-1----:R-:W-:Y:S01]  /*0ea0*/  VIADD R17, R21, 0x8 ;  /* 0x0000000815117836 */ /* 0x002fe20000000000 */
[----:B------:R1:W5:Y:S01]  /*0eb0*/  LDG.E R24, desc[UR6][R24.64] ;  /* 0x0000000618187981 */ /* 0x000362000c1e1900 */
[----:B------:R-:W-:Y:S01]  /*0ec0*/  IMAD.WIDE.U32 R28, R29, 0x4, R12 ;  /* 0x000000041d1c7825 */ /* 0x000fe200078e000c */
[----:B0-----:R-:W-:-:S03]  /*0ed0*/  IADD3 R15, PT, PT, R21, 0x9, RZ ;  /* 0x00000009150f7810 */ /* 0x001fc60007ffe0ff */
[----:B------:R-:W-:Y:S02]  /*0ee0*/  IMAD.WIDE.U32 R10, R11, 0x4, R12 ;  /* 0x000000040b0a7825 */ /* 0x000fe400078e000c */
[----:B------:R-:W5:Y:S02]  /*0ef0*/  LDG.E R28, desc[UR6][R28.64] ;  /* 0x000000061c1c7981 */ /* 0x000f64000c1e1900 */
[----:B------:R-:W-:Y:S02]  /*0f00*/  IMAD R22, R0, R5, R9 ;  /* 0x0000000500167224 */ /* 0x000fe400078e0209 */
[--C-:B------:R-:W-:Y:S01]  /*0f10*/  IMAD.WIDE.U32 R18, R19, 0x4, R12.reuse ;  /* 0x0000000413127825 */ /* 0x100fe200078e000c */
[----:B------:R0:W5:Y:S03]  /*0f20*/  LDG.E R26, desc[UR6][R10.64] ;  /* 0x000000060a1a7981 */ /* 0x000166000c1e1900 */
[----:B------:R-:W-:-:S02]  /*0f30*/  IMAD.WIDE.U32 R16, R17, 0x4, R12 ;  /* 0x0000000411107825 */ /* 0x000fc400078e000c */
[----:B------:R-:W5:Y:S02]  /*0f40*/  LDG.E R19, desc[UR6][R18.64] ;  /* 0x0000000612137981 */ /* 0x000f64000c1e1900 */
[----:B------:R-:W-:-:S04]  /*0f50*/  IMAD.WIDE.U32 R14, R15, 0x4, R12 ;  /* 0x000000040f0e7825 */ /* 0x000fc800078e000c */
[C---:B-1----:R-:W-:Y:S01]  /*0f60*/  VIADD R25, R21.reuse, 0xa ;  /* 0x0000000a15197836 */ /* 0x042fe20000000000 */
[----:B0-----:R-:W-:Y:S01]  /*0f70*/  LEA R11, R22, R3, 0x2 ;  /* 0x00000003160b7211 */ /* 0x001fe200078e10ff */
[----:B------:R-:W-:Y:S01]  /*0f80*/  VIADD R29, R21, 0xb ;  /* 0x0000000b151d7836 */ /* 0x000fe20000000000 */
[----:B------:R0:W5:Y:S04]  /*0f90*/  LDG.E R22, desc[UR6][R16.64] ;  /* 0x0000000610167981 */ /* 0x000168000c1e1900 */
[----:B------:R1:W5:Y:S01]  /*0fa0*/  LDG.E R18, desc[UR6][R14.64] ;  /* 0x000000060e127981 */ /* 0x000362000c1e1900 */
[----:B0-----:R-:W-:Y:S01]  /*0fb0*/  IMAD.WIDE.U32 R16, R25, 0x4, R12 ;  /* 0x0000000419107825 */ /* 0x001fe200078e000c */
[----:B------:R-:W-:-:S03]  /*0fc0*/  IADD3 R25, PT, PT, R21, 0xc, RZ ;  /* 0x0000000c15197810 */ /* 0x000fc60007ffe0ff */
[--C-:B-1----:R-:W-:Y:S01]  /*0fd0*/  IMAD.WIDE.U32 R14, R29, 0x4, R12.reuse ;  /* 0x000000041d0e7825 */ /* 0x102fe200078e000c */
[----:B------:R0:W5:Y:S03]  /*0fe0*/  LDG.E R10, desc[UR6][R16.64] ;  /* 0x00000006100a7981 */ /* 0x000166000c1e1900 */
[----:B0-----:R-:W-:Y:S02]  /*0ff0*/  IMAD.WIDE.U32 R16, R25, 0x4, R12 ;  /* 0x0000000419107825 */ /* 0x001fe400078e000c */
[----:B------:R0:W5:Y:S04]  /*1000*/  LDG.E R25, desc[UR6][R14.64] ;  /* 0x000000060e197981 */ /* 0x000168000c1e1900 */
[----:B------:R-:W5:Y:S04]  /*1010*/  LDG.E R29, desc[UR6][R16.64] ;  /* 0x00000006101d7981 */ /* 0x000f68000c1e1900 */
[----:B--2---:R1:W-:Y:S04]  /*1020*/  STS [R11+0x4], R27 ;  /* 0x0000041b0b007388 */ /* 0x0043e80000000800 */
[----:B---3--:R2:W-:Y:S01]  /*1030*/  STS [R11], R20 ;  /* 0x000000140b007388 */ /* 0x0085e20000000800 */
[C---:B-1----:R-:W-:Y:S01]  /*1040*/  VIADD R27, R21.reuse, 0xd ;  /* 0x0000000d151b7836 */ /* 0x042fe20000000000 */
[----:B--2---:R-:W-:-:S03]  /*1050*/  IADD3 R20, PT, PT, R21, 0xe, RZ ;  /* 0x0000000e15147810 */ /* 0x004fc60007ffe0ff */
[----:B0-----:R-:W-:-:S04]  /*1060*/  IMAD.WIDE.U32 R14, R27, 0x4, R12 ;  /* 0x000000041b0e7825 */ /* 0x001fc800078e000c */
[----:B------:R-:W-:Y:S02]  /*1070*/  VIADD R27, R21, 0xf ;  /* 0x0000000f151b7836 */ /* 0x000fe40000000000 */
[--C-:B------:R-:W-:Y:S01]  /*1080*/  IMAD.WIDE.U32 R20, R20, 0x4, R12.reuse ;  /* 0x0000000414147825 */ /* 0x100fe200078e000c */
[----:B------:R-:W2:Y:S03]  /*1090*/  LDG.E R14, desc[UR6][R14.64] ;  /* 0x000000060e0e7981 */ /* 0x000ea6000c1e1900 */
[----:B------:R-:W-:Y:S02]  /*10a0*/  IMAD.WIDE.U32 R12, R27, 0x4, R12 ;  /* 0x000000041b0c7825 */ /* 0x000fe400078e000c */
[----:B------:R-:W3:Y:S04]  /*10b0*/  LDG.E R20, desc[UR6][R20.64] ;  /* 0x0000000614147981 */ /* 0x000ee8000c1e1900 */
[----:B------:R-:W3:Y:S01]  /*10c0*/  LDG.E R12, desc[UR6][R12.64] ;  /* 0x000000060c0c7981 */ /* 0x000ee2000c1e1900 */
[----:B------:R-:W-:-:S03]  /*10d0*/  IADD3 R9, PT, PT, R9, 0x10, RZ ;  /* 0x0000001009097810 */ /* 0x000fc60007ffe0ff */
[----:B----4-:R0:W-:Y:S04]  /*10e0*/  STS [R11+0x8], R8 ;  /* 0x000008080b007388 */ /* 0x0101e80000000800 */
[----:B-----5:R0:W-:Y:S04]  /*10f0*/  STS [R11+0xc], R23 ;  /* 0x00000c170b007388 */ /* 0x0201e80000000800 */
[----:B------:R0:W-:Y:S04]  /*1100*/  STS [R11+0x10], R19 ;  /* 0x000010130b007388 */ /* 0x0001e80000000800 */
[----:B------:R0:W-:Y:S04]  /*1110*/  STS [R11+0x14], R28 ;  /* 0x0000141c0b007388 */ /* 0x0001e80000000800 */
[----:B------:R0:W-:Y:S04]  /*1120*/  STS [R11+0x18], R26 ;  /* 0x0000181a0b007388 */ /* 0x0001e80000000800 */
[----:B------:R0:W-:Y:S04]  /*1130*/  STS [R11+0x1c], R24 ;  /* 0x00001c180b007388 */ /* 0x0001e80000000800 */
[----:B------:R0:W-:Y:S04]  /*1140*/  STS [R11+0x20], R22 ;  /* 0x000020160b007388 */ /* 0x0001e80000000800 */
[----:B------:R0:W-:Y:S04]  /*1150*/  STS [R11+0x24], R18 ;  /* 0x000024120b007388 */ /* 0x0001e80000000800 */
[----:B------:R0:W-:Y:S01]  /*1160*/  STS [R11+0x28], R10 ;  /* 0x0000280a0b007388 */ /* 0x0001e20000000800 */
[----:B------:R-:W-:-:S03]  /*1170*/  ISETP.NE.AND P0, PT, R9, R6, PT ;  /* 0x000000060900720c */ /* 0x000fc60003f05270 */
[----:B------:R0:W-:Y:S04]  /*1180*/  STS [R11+0x2c], R25 ;  /* 0x00002c190b007388 */ /* 0x0001e80000000800 */
[----:B------:R0:W-:Y:S04]  /*1190*/  STS [R11+0x30], R29 ;  /* 0x0000301d0b007388 */ /* 0x0001e80000000800 */
[----:B--2---:R0:W-:Y:S04]  /*11a0*/  STS [R11+0x34], R14 ;  /* 0x0000340e0b007388 */ /* 0x0041e80000000800 */
[----:B---3--:R0:W-:Y:S04]  /*11b0*/  STS [R11+0x38], R20 ;  /* 0x000038140b007388 */ /* 0x0081e80000000800 */
[----:B------:R0:W-:Y:S01]  /*11c0*/  STS [R11+0x3c], R12 ;  /* 0x00003c0c0b007388 */ /* 0x0001e20000000800 */
[----:B------:R-:W-:Y:S05]  /*11d0*/  @P0 BRA `(.L_x_181) ;  /* 0xfffffff800e80947 */ /* 0x000fea000383ffff */
.L_x_180:
[----:B------:R-:W-:Y:S05]  /*11e0*/  BSYNC.RECONVERGENT B1 ;  /* 0x0000000000017941 */ /* 0x000fea0003800200 */
.L_x_179:
[----:B------:R-:W-:Y:S05]  /*11f0*/  @!P1 BRA `(.L_x_178) ;  /* 0x0000000400489947 */ /* 0x000fea0003800000 */
[----:B------:R-:W-:Y:S01]  /*1200*/  ISETP.GE.U32.AND P0, PT, R4, 0x8, PT ;  /* 0x000000080400780c */ /* 0x000fe20003f06070 */
[----:B------:R-:W-:Y:S01]  /*1210*/  BSSY.RECONVERGENT B1, `(.L_x_182) ;  /* 0x0000028000017945 */ /* 0x000fe20003800200 */
[----:B01----:R-:W-:-:S04]  /*1220*/  LOP3.LUT R22, R5, 0x7, RZ, 0xc0, !PT ;  /* 0x0000000705167812 */ /* 0x003fc800078ec0ff */
[----:B------:R-:W-:-:S07]  /*1230*/  ISETP.NE.AND P1, PT, R22, RZ, PT ;  /* 0x000000ff1600720c */ /* 0x000fce0003f25270 */
[----:B------:R-:W-:Y:S06]  /*1240*/  @!P0 BRA `(.L_x_183) ;  /* 0x0000000000908947 */ /* 0x000fec0003800000 */
[----:B--2---:R-:W0:Y:S01]  /*1250*/  LDC.64 R20, c[0x0][0x380] ;  /* 0x0000e000ff147b82 */ /* 0x004e220000000a00 */
[----:B------:R-:W-:-:S04]  /*1260*/  IMAD R9, R2, R5, R6 ;  /* 0x0000000502097224 */ /* 0x000fc800078e0206 */
[C---:B------:R-:W-:Y:S01]  /*1270*/  VIADD R11, R9.reuse, 0x1 ;  /* 0x00000001090b7836 */ /* 0x040fe20000000000 */
[C---:B------:R-:W-:Y:S01]  /*1280*/  IADD3 R13, PT, PT, R9.reuse, 0x2, RZ ;  /* 0x00000002090d7810 */ /* 0x040fe20007ffe0ff */
[C---:B------:R-:W-:Y:S01]  /*1290*/  VIADD R15, R9.reuse, 0x3 ;  /* 0x00000003090f7836 */ /* 0x040fe20000000000 */
[C---:B---34-:R-:W-:Y:S01]  /*12a0*/  IADD3 R17, PT, PT, R9.reuse, 0x4, RZ ;  /* 0x0000000409117810 */ /* 0x058fe20007ffe0ff */
[C---:B------:R-:W-:Y:S01]  /*12b0*/  VIADD R23, R9.reuse, 0x5 ;  /* 0x0000000509177836 */ /* 0x040fe20000000000 */
[C---:B------:R-:W-:Y:S01]  /*12c0*/  IADD3 R25, PT, PT, R9.reuse, 0x6, RZ ;  /* 0x0000000609197810 */ /* 0x040fe20007ffe0ff */
[C---:B------:R-:W-:Y:S02]  /*12d0*/  VIADD R27, R9.reuse, 0x7 ;  /* 0x00000007091b7836 */ /* 0x040fe40000000000 */
[----:B0-----:R-:W-:-:S04]  /*12e0*/  IMAD.WIDE.U32 R18, R9, 0x4, R20 ;  /* 0x0000000409127825 */ /* 0x001fc800078e0014 */
[--C-:B------:R-:W-:Y:S01]  /*12f0*/  IMAD.WIDE.U32 R8, R11, 0x4, R20.reuse ;  /* 0x000000040b087825 */ /* 0x100fe200078e0014 */
[----:B------:R0:W2:Y:S03]  /*1300*/  LDG.E R4, desc[UR6][R18.64] ;  /* 0x0000000612047981 */ /* 0x0000a6000c1e1900 */
[--C-:B------:R-:W-:Y:S02]  /*1310*/  IMAD.WIDE.U32 R10, R13, 0x4, R20.reuse ;  /* 0x000000040d0a7825 */ /* 0x100fe400078e0014 */
[----:B------:R-:W3:Y:S02]  /*1320*/  LDG.E R8, desc[UR6][R8.64] ;  /* 0x0000000608087981 */ /* 0x000ee4000c1e1900 */
[--C-:B------:R-:W-:Y:S02]  /*1330*/  IMAD.WIDE.U32 R12, R15, 0x4, R20.reuse ;  /* 0x000000040f0c7825 */ /* 0x100fe400078e0014 */
[----:B------:R-:W4:Y:S02]  /*1340*/  LDG.E R10, desc[UR6][R10.64] ;  /* 0x000000060a0a7981 */ /* 0x000f24000c1e1900 */
[----:B------:R-:W-:-:S02]  /*1350*/  IMAD.WIDE.U32 R14, R17, 0x4, R20 ;  /* 0x00000004110e7825 */ /* 0x000fc400078e0014 */
[----:B------:R-:W5:Y:S02]  /*1360*/  LDG.E R12, desc[UR6][R12.64] ;  /* 0x000000060c0c7981 */ /* 0x000f64000c1e1900 */
[--C-:B------:R-:W-:Y:S02]  /*1370*/  IMAD.WIDE.U32 R16, R23, 0x4, R20.reuse ;  /* 0x0000000417107825 */ /* 0x100fe400078e0014 */
[----:B------:R-:W5:Y:S02]  /*1380*/  LDG.E R14, desc[UR6][R14.64] ;  /* 0x000000060e0e7981 */ /* 0x000f64000c1e1900 */
[--C-:B0-----:R-:W-:Y:S02]  /*1390*/  IMAD.WIDE.U32 R18, R25, 0x4, R20.reuse ;  /* 0x0000000419127825 */ /* 0x101fe400078e0014 */
[----:B------:R-:W5:Y:S02]  /*13a0*/  LDG.E R16, desc[UR6][R16.64] ;  /* 0x0000000610107981 */ /* 0x000f64000c1e1900 */
[----:B------:R-:W-:-:S02]  /*13b0*/  IMAD.WIDE.U32 R20, R27, 0x4, R20 ;  /* 0x000000041b147825 */ /* 0x000fc400078e0014 */
[----:B------:R-:W5:Y:S04]  /*13c0*/  LDG.E R18, desc[UR6][R18.64] ;  /* 0x0000000612127981 */ /* 0x000f68000c1e1900 */
[----:B------:R-:W5:Y:S01]  /*13d0*/  LDG.E R20, desc[UR6][R20.64] ;  /* 0x0000000614147981 */ /* 0x000f62000c1e1900 */
[----:B------:R-:W-:-:S05]  /*13e0*/  IMAD R24, R0, R5, R6 ;  /* 0x0000000500187224 */ /* 0x000fca00078e0206 */
[----:B------:R-:W-:Y:S01]  /*13f0*/  LEA R23, R24, R3, 0x2 ;  /* 0x0000000318177211 */ /* 0x000fe200078e10ff */
[----:B------:R-:W-:-:S04]  /*1400*/  VIADD R6, R6, 0x8 ;  /* 0x0000000806067836 */ /* 0x000fc80000000000 */
        /* <DEDUP_REMOVED lines=8> */
.L_x_183:
[----:B------:R-:W-:Y:S05]  /*1490*/  BSYNC.RECONVERGENT B1 ;  /* 0x0000000000017941 */ /* 0x000fea0003800200 */
.L_x_182:
[----:B------:R-:W-:Y:S05]  /*14a0*/  @!P1 BRA `(.L_x_178) ;  /* 0x00000000009c9947 */ /* 0x000fea0003800000 */
[----:B------:R-:W-:Y:S01]  /*14b0*/  ISETP.GE.U32.AND P0, PT, R22, 0x4, PT ;  /* 0x000000041600780c */ /* 0x000fe20003f06070 */
[----:B------:R-:W-:Y:S01]  /*14c0*/  BSSY.RECONVERGENT B1, `(.L_x_184) ;  /* 0x0000018000017945 */ /* 0x000fe20003800200 */
[----:B0-----:R-:W-:-:S04]  /*14d0*/  LOP3.LUT R4, R5, 0x3, RZ, 0xc0, !PT ;  /* 0x0000000305047812 */ /* 0x001fc800078ec0ff */
[----:B------:R-:W-:-:S07]  /*14e0*/  ISETP.NE.AND P1, PT, R4, RZ, PT ;  /* 0x000000ff0400720c */ /* 0x000fce0003f25270 */
[----:B------:R-:W-:Y:S06]  /*14f0*/  @!P0 BRA `(.L_x_185) ;  /* 0x0000000000508947 */ /* 0x000fec0003800000 */
[----:B------:R-:W0:Y:S01]  /*1500*/  LDC.64 R8, c[0x0][0x380] ;  /* 0x0000e000ff087b82 */ /* 0x000e220000000a00 */
[----:B------:R-:W-:-:S04]  /*1510*/  IMAD R11, R2, R5, R6 ;  /* 0x00000005020b7224 */ /* 0x000fc800078e0206 */
[C---:B------:R-:W-:Y:S01]  /*1520*/  VIADD R15, R11.reuse, 0x2 ;  /* 0x000000020b0f7836 */ /* 0x040fe20000000000 */
[C---:B--2---:R-:W-:Y:S02]  /*1530*/  IADD3 R13, PT, PT, R11.reuse, 0x1, RZ ;  /* 0x000000010b0d7810 */ /* 0x044fe40007ffe0ff */
[C---:B---34-:R-:W-:Y:S01]  /*1540*/  IADD3 R17, PT, PT, R11.reuse, 0x3, RZ ;  /* 0x000000030b117810 */ /* 0x058fe20007ffe0ff */
        /* <DEDUP_REMOVED lines=8> */
[----:B------:R-:W-:-:S04]  /*15d0*/  IMAD R16, R0, R5, R6 ;  /* 0x0000000500107224 */ /* 0x000fc800078e0206 */
[----:B------:R-:W-:Y:S01]  /*15e0*/  IMAD R17, R16, 0x4, R3 ;  /* 0x0000000410117824 */ /* 0x000fe200078e0203 */
[----:B------:R-:W-:-:S04]  /*15f0*/  IADD3 R6, PT, PT, R6, 0x4, RZ ;  /* 0x0000000406067810 */ /* 0x000fc80007ffe0ff */
[----:B--2---:R0:W-:Y:S04]  /*1600*/  STS [R17], R10 ;  /* 0x0000000a11007388 */ /* 0x0041e80000000800 */
[----:B---3--:R0:W-:Y:S04]  /*1610*/  STS [R17+0x4], R12 ;  /* 0x0000040c11007388 */ /* 0x0081e80000000800 */
[----:B----4-:R0:W-:Y:S04]  /*1620*/  STS [R17+0x8], R14 ;  /* 0x0000080e11007388 */ /* 0x0101e80000000800 */
[----:B-----5:R0:W-:Y:S02]  /*1630*/  STS [R17+0xc], R8 ;  /* 0x00000c0811007388 */ /* 0x0201e40000000800 */
.L_x_185:
[----:B------:R-:W-:Y:S05]  /*1640*/  BSYNC.RECONVERGENT B1 ;  /* 0x0000000000017941 */ /* 0x000fea0003800200 */
.L_x_184:
[----:B------:R-:W-:Y:S05]  /*1650*/  @!P1 BRA `(.L_x_178) ;  /* 0x0000000000309947 */ /* 0x000fea0003800000 */
[----:B0-----:R-:W0:Y:S01]  /*1660*/  LDC.64 R10, c[0x0][0x380] ;  /* 0x0000e000ff0a7b82 */ /* 0x001e220000000a00 */
[----:B--2---:R-:W-:-:S07]  /*1670*/  IMAD.MOV.U32 R13, RZ, RZ, RZ ;  /* 0x000000ffff0d7224 */ /* 0x004fce00078e00ff */
.L_x_186:
[----:B------:R-:W-:-:S04]  /*1680*/  IMAD R9, R2, R5, R6 ;  /* 0x0000000502097224 */ /* 0x000fc800078e0206 */
[----:B0-----:R-:W-:-:S06]  /*1690*/  IMAD.WIDE.U32 R8, R9, 0x4, R10 ;  /* 0x0000000409087825 */ /* 0x001fcc00078e000a */
[----:B------:R-:W2:Y:S01]  /*16a0*/  LDG.E R8, desc[UR6][R8.64] ;  /* 0x0000000608087981 */ /* 0x000ea2000c1e1900 */
[----:B---34-:R-:W-:Y:S01]  /*16b0*/  IMAD R12, R0, R5, R6 ;  /* 0x00000005000c7224 */ /* 0x018fe200078e0206 */
[----:B------:R-:W-:Y:S01]  /*16c0*/  IADD3 R6, PT, PT, R6, 0x1, RZ ;  /* 0x0000000106067810 */ /* 0x000fe20007ffe0ff */
[----:B------:R-:W-:-:S03]  /*16d0*/  VIADD R13, R13, 0x1 ;  /* 0x000000010d0d7836 */ /* 0x000fc60000000000 */
[----:B------:R-:W-:Y:S02]  /*16e0*/  LEA R15, R12, R3, 0x2 ;  /* 0x000000030c0f7211 */ /* 0x000fe400078e10ff */
[----:B------:R-:W-:-:S03]  /*16f0*/  ISETP.NE.AND P0, PT, R13, R4, PT ;  /* 0x000000040d00720c */ /* 0x000fc60003f05270 */
[----:B--2---:R0:W-:Y:S10]  /*1700*/  STS [R15], R8 ;  /* 0x000000080f007388 */ /* 0x0041f40000000800 */
[----:B------:R-:W-:Y:S05]  /*1710*/  @P0 BRA `(.L_x_186) ;  /* 0xfffffffc00d80947 */ /* 0x000fea000383ffff */
.L_x_178:
[----:B------:R-:W-:Y:S05]  /*1720*/  BSYNC.RECONVERGENT B0 ;  /* 0x0000000000007941 */ /* 0x000fea0003800200 */
.L_x_177:
[----:B------:R-:W-:Y:S01]  /*1730*/  BAR.SYNC.DEFER_BLOCKING 0x0 ;  /* 0x0000000000007b1d */ /* 0x000fe20000010000 */
[----:B------:R-:W-:-:S13]  /*1740*/  ISETP.GE.U32.AND P0, PT, R2, UR8, PT ;  /* 0x0000000802007c0c */ /* 0x000fda000bf06070 */
[----:B------:R-:W-:Y:S05]  /*1750*/  @P0 EXIT ;  /* 0x000000000000094d */ /* 0x000fea0003800000 */
[----:B------:R-:W-:Y:S01]  /*1760*/  ISETP.NE.AND P0, PT, R7, RZ, PT ;  /* 0x000000ff0700720c */ /* 0x000fe20003f05270 */
[----:B------:R-:W-:Y:S01]  /*1770*/  BSSY.RECONVERGENT B0, `(.L_x_187) ;  /* 0x00000d4000007945 */ /* 0x000fe20003800200 */
[----:B0-----:R-:W-:-:S11]  /*1780*/  MOV R4, RZ ;  /* 0x000000ff00047202 */ /* 0x001fd60000000f00 */
[----:B------:R-:W-:Y:S05]  /*1790*/  @!P0 BRA `(.L_x_188) ;  /* 0x0000000c00448947 */ /* 0x000fea0003800000 */
[----:B------:R-:W-:-:S13]  /*17a0*/  ISETP.NE.AND P0, PT, R5, RZ, PT ;  /* 0x000000ff0500720c */ /* 0x000fda0003f05270 */
[----:B------:R-:W-:Y:S05]  /*17b0*/  @P0 BRA `(.L_x_189) ;  /* 0x00000004003c0947 */ /* 0x000fea0003800000 */
[C---:B------:R-:W-:Y:S01]  /*17c0*/  ISETP.GE.U32.AND P0, PT, R7.reuse, 0x4, PT ;  /* 0x000000040700780c */ /* 0x040fe20003f06070 */
[----:B------:R-:W-:Y:S01]  /*17d0*/  BSSY.RECONVERGENT B1, `(.L_x_190) ;  /* 0x000003a000017945 */ /* 0x000fe20003800200 */
[----:B------:R-:W-:Y:S01]  /*17e0*/  LOP3.LUT R0, R7, 0x3, RZ, 0xc0, !PT ;  /* 0x0000000307007812 */ /* 0x000fe200078ec0ff */
[----:B------:R-:W-:Y:S01]  /*17f0*/  IMAD.MOV.U32 R3, RZ, RZ, 0x7f7fffff ;  /* 0x7f7fffffff037424 */ /* 0x000fe200078e00ff */
[----:B------:R-:W-:-:S09]  /*1800*/  CS2R R4, SRZ ;  /* 0x0000000000047805 */ /* 0x000fd2000001ff00 */
[----:B------:R-:W-:Y:S05]  /*1810*/  @!P0 BRA `(.L_x_191) ;  /* 0x0000000000d48947 */ /* 0x000fea0003800000 */
[----:B------:R-:W-:Y:S01]  /*1820*/  LOP3.LUT R5, R7, 0xfffffffc, RZ, 0xc0, !PT ;  /* 0xfffffffc07057812 */ /* 0x000fe200078ec0ff */
[----:B------:R-:W-:Y:S01]  /*1830*/  HFMA2 R4, -RZ, RZ, 0, 0 ;  /* 0x00000000ff047431 */ /* 0x000fe200000001ff */
[----:B------:R-:W-:Y:S01]  /*1840*/  MOV R3, 0x7f7fffff ;  /* 0x7f7fffff00037802 */ /* 0x000fe20000000f00 */
[----:B------:R-:W-:Y:S01]  /*1850*/  IMAD.MOV.U32 R7, RZ, RZ, RZ ;  /* 0x000000ffff077224 */ /* 0x000fe200078e00ff */
[----:B------:R-:W-:-:S04]  /*1860*/  IADD3 R6, PT, PT, -R5, RZ, RZ ;  /* 0x000000ff05067210 */ /* 0x000fc80007ffe1ff */
[----:B------:R-:W-:-:S13]  /*1870*/  ISETP.GE.AND P0, PT, R6, RZ, PT ;  /* 0x000000ff0600720c */ /* 0x000fda0003f06270 */
[----:B------:R-:W-:Y:S05]  /*1880*/  @P0 BRA `(.L_x_192) ;  /* 0x00000000009c0947 */ /* 0x000fea0003800000 */
[----:B------:R-:W-:Y:S01]  /*1890*/  IADD3 R8, PT, PT, -R6, RZ, RZ ;  /* 0x000000ff06087210 */ /* 0x000fe20007ffe1ff */
[----:B------:R-:W-:Y:S01]  /*18a0*/  BSSY.RECONVERGENT B2, `(.L_x_193) ;  /* 0x0000015000027945 */ /* 0x000fe20003800200 */
[----:B------:R-:W-:Y:S02]  /*18b0*/  PLOP3.LUT P0, PT, PT, PT, PT, 0x80, 0x8 ;  /* 0x000000000008781c */ /* 0x000fe40003f0f070 */
[----:B------:R-:W-:-:S13]  /*18c0*/  ISETP.GT.AND P1, PT, R8, 0xc, PT ;  /* 0x0000000c0800780c */ /* 0x000fda0003f24270 */
[----:B------:R-:W-:Y:S05]  /*18d0*/  @!P1 BRA `(.L_x_194) ;  /* 0x0000000000449947 */ /* 0x000fea0003800000 */
[----:B------:R-:W-:-:S13]  /*18e0*/  PLOP3.LUT P0, PT, PT, PT, PT, 0x8, 0x80 ;  /* 0x000000000080781c */ /* 0x000fda0003f0e170 */
.L_x_195:
[C---:B------:R-:W-:Y:S02]  /*18f0*/  FSETP.GT.AND P2, PT, R3.reuse, RZ, PT ;  /* 0x000000ff0300720b */ /* 0x040fe40003f44000 */
[----:B------:R-:W-:Y:S02]  /*1900*/  IADD3 R6, PT, PT, R6, 0x10, RZ ;  /* 0x0000001006067810 */ /* 0x000fe40007ffe0ff */
[----:B------:R-:W-:Y:S02]  /*1910*/  FSEL R3, R3, RZ, !P2 ;  /* 0x000000ff03037208 */ /* 0x000fe40005000000 */
[----:B------:R-:W-:Y:S02]  /*1920*/  SEL R4, R7, R4, P2 ;  /* 0x0000000407047207 */ /* 0x000fe40001000000 */
[----:B------:R-:W-:Y:S02]  /*1930*/  FSETP.GT.AND P3, PT, R3, RZ, PT ;  /* 0x000000ff0300720b */ /* 0x000fe40003f64000 */
[----:B------:R-:W-:-:S02]  /*1940*/  ISETP.GE.AND P2, PT, R6, -0xc, PT ;  /* 0xfffffff40600780c */ /* 0x000fc40003f46270 */
[----:B------:R-:W-:-:S04]  /*1950*/  FSEL R3, R3, RZ, !P3 ;  /* 0x000000ff03037208 */ /* 0x000fc80005800000 */
[----:B------:R-:W-:-:S04]  /*1960*/  FSETP.GT.AND P4, PT, R3, RZ, PT ;  /* 0x000000ff0300720b */ /* 0x000fc80003f84000 */
[----:B------:R-:W-:Y:S01]  /*1970*/  FSEL R3, R3, RZ, !P4 ;  /* 0x000000ff03037208 */ /* 0x000fe20006000000 */
[----:B------:R-:W-:-:S03]  /*1980*/  @P3 VIADD R4, R7, 0x4 ;  /* 0x0000000407043836 */ /* 0x000fc60000000000 */
[----:B------:R-:W-:-:S04]  /*1990*/  FSETP.GT.AND P1, PT, R3, RZ, PT ;  /* 0x000000ff0300720b */ /* 0x000fc80003f24000 */
[----:B------:R-:W-:Y:S02]  /*19a0*/  FSEL R3, R3, RZ, !P1 ;  /* 0x000000ff03037208 */ /* 0x000fe40004800000 */
[----:B------:R-:W-:-:S07]  /*19b0*/  @P4 IADD3 R4, PT, PT, R7, 0x8, RZ ;  /* 0x0000000807044810 */ /* 0x000fce0007ffe0ff */
[C---:B------:R-:W-:Y:S01]  /*19c0*/  @P1 VIADD R4, R7.reuse, 0xc ;  /* 0x0000000c07041836 */ /* 0x040fe20000000000 */
[----:B------:R-:W-:Y:S01]  /*19d0*/  IADD3 R7, PT, PT, R7, 0x10, RZ ;  /* 0x0000001007077810 */ /* 0x000fe20007ffe0ff */
[----:B------:R-:W-:Y:S06]  /*19e0*/  @!P2 BRA `(.L_x_195) ;  /* 0xfffffffc00c0a947 */ /* 0x000fec000383ffff */
.L_x_194:
[----:B------:R-:W-:Y:S05]  /*19f0*/  BSYNC.RECONVERGENT B2 ;  /* 0x0000000000027941 */ /* 0x000fea0003800200 */
.L_x_193:
[----:B------:R-:W-:Y:S01]  /*1a00*/  IADD3 R8, PT, PT, -R6, RZ, RZ ;  /* 0x000000ff06087210 */ /* 0x000fe20007ffe1ff */
[----:B------:R-:W-:Y:S03]  /*1a10*/  BSSY.RECONVERGENT B2, `(.L_x_196) ;  /* 0x000000c000027945 */ /* 0x000fe60003800200 */
[----:B------:R-:W-:-:S13]  /*1a20*/  ISETP.GT.AND P1, PT, R8, 0x4, PT ;  /* 0x000000040800780c */ /* 0x000fda0003f24270 */
[----:B------:R-:W-:Y:S05]  /*1a30*/  @!P1 BRA `(.L_x_197) ;  /* 0x0000000000249947 */ /* 0x000fea0003800000 */
[C---:B------:R-:W-:Y:S01]  /*1a40*/  FSETP.GT.AND P1, PT, R3.reuse, RZ, PT ;  /* 0x000000ff0300720b */ /* 0x040fe20003f24000 */
[----:B------:R-:W-:Y:S01]  /*1a50*/  VIADD R6, R6, 0x8 ;  /* 0x0000000806067836 */ /* 0x000fe20000000000 */
[----:B------:R-:W-:Y:S02]  /*1a60*/  PLOP3.LUT P0, PT, PT, PT, PT, 0x8, 0x80 ;  /* 0x000000000080781c */ /* 0x000fe40003f0e170 */
[----:B------:R-:W-:Y:S02]  /*1a70*/  FSEL R3, R3, RZ, !P1 ;  /* 0x000000ff03037208 */ /* 0x000fe40004800000 */
[----:B------:R-:W-:Y:S02]  /*1a80*/  SEL R4, R7, R4, P1 ;  /* 0x0000000407047207 */ /* 0x000fe40000800000 */
[----:B------:R-:W-:-:S04]  /*1a90*/  FSETP.GT.AND P2, PT, R3, RZ, PT ;  /* 0x000000ff0300720b */ /* 0x000fc80003f44000 */
[----:B------:R-:W-:-:S09]  /*1aa0*/  FSEL R3, R3, RZ, !P2 ;  /* 0x000000ff03037208 */ /* 0x000fd20005000000 */
[C---:B------:R-:W-:Y:S02]  /*1ab0*/  @P2 IADD3 R4, PT, PT, R7.reuse, 0x4, RZ ;  /* 0x0000000407042810 */ /* 0x040fe40007ffe0ff */
[----:B------:R-:W-:-:S07]  /*1ac0*/  IADD3 R7, PT, PT, R7, 0x8, RZ ;  /* 0x0000000807077810 */ /* 0x000fce0007ffe0ff */
.L_x_197:
[----:B------:R-:W-:Y:S05]  /*1ad0*/  BSYNC.RECONVERGENT B2 ;  /* 0x0000000000027941 */ /* 0x000fea0003800200 */
.L_x_196:
[----:B------:R-:W-:-:S13]  /*1ae0*/  ISETP.NE.OR P0, PT, R6, RZ, P0 ;  /* 0x000000ff0600720c */ /* 0x000fda0000705670 */
[----:B------:R-:W-:Y:S05]  /*1af0*/  @!P0 BRA `(.L_x_191) ;  /* 0x00000000001c8947 */ /* 0x000fea0003800000 */
.L_x_192:
[----:B------:R-:W-:Y:S01]  /*1b00*/  VIADD R6, R6, 0x4 ;  /* 0x0000000406067836 */ /* 0x000fe20000000000 */
[----:B------:R-:W-:-:S04]  /*1b10*/  FSETP.GT.AND P1, PT, R3, RZ, PT ;  /* 0x000000ff0300720b */ /* 0x000fc80003f24000 */
[----:B------:R-:W-:Y:S02]  /*1b20*/  ISETP.NE.AND P0, PT, R6, RZ, PT ;  /* 0x000000ff0600720c */ /* 0x000fe40003f05270 */
[----:B------:R-:W-:Y:S02]  /*1b30*/  SEL R4, R7, R4, P1 ;  /* 0x0000000407047207 */ /* 0x000fe40000800000 */
[----:B------:R-:W-:Y:S02]  /*1b40*/  FSEL R3, R3, RZ, !P1 ;  /* 0x000000ff03037208 */ /* 0x000fe40004800000 */
[----:B------:R-:W-:-:S07]  /*1b50*/  IADD3 R7, PT, PT, R7, 0x4, RZ ;  /* 0x0000000407077810 */ /* 0x000fce0007ffe0ff */
[----:B------:R-:W-:Y:S05]  /*1b60*/  @P0 BRA `(.L_x_192) ;  /* 0xfffffffc00e40947 */ /* 0x000fea000383ffff */
.L_x_191:
[----:B------:R-:W-:Y:S05]  /*1b70*/  BSYNC.RECONVERGENT B1 ;  /* 0x0000000000017941 */ /* 0x000fea0003800200 */
.L_x_190:
[----:B------:R-:W-:Y:S01]  /*1b80*/  ISETP.NE.AND P0, PT, R0, RZ, PT ;  /* 0x000000ff0000720c */ /* 0x000fe20003f05270 */
[----:B------:R-:W-:-:S12]  /*1b90*/  BSSY.RECONVERGENT B1, `(.L_x_198) ;  /* 0x0000010000017945 */ /* 0x000fd80003800200 */
[----:B------:R-:W-:Y:S05]  /*1ba0*/  @!P0 BRA `(.L_x_199) ;  /* 0x0000000000388947 */ /* 0x000fea0003800000 */
[----:B------:R-:W-:Y:S02]  /*1bb0*/  IADD3 R0, PT, PT, -R0, 0x1, RZ ;  /* 0x0000000100007810 */ /* 0x000fe40007ffe1ff */
[----:B------:R-:W-:Y:S02]  /*1bc0*/  FSETP.GT.AND P0, PT, R3, RZ, PT ;  /* 0x000000ff0300720b */ /* 0x000fe40003f04000 */
[----:B------:R-:W-:Y:S02]  /*1bd0*/  ISETP.NE.AND P1, PT, R0, RZ, PT ;  /* 0x000000ff0000720c */ /* 0x000fe40003f25270 */
[----:B------:R-:W-:Y:S02]  /*1be0*/  SEL R4, R5, R4, P0 ;  /* 0x0000000405047207 */ /* 0x000fe40000000000 */
[----:B------:R-:W-:-:S09]  /*1bf0*/  FSEL R3, R3, RZ, !P0 ;  /* 0x000000ff03037208 */ /* 0x000fd20004000000 */
[----:B------:R-:W-:Y:S05]  /*1c00*/  @!P1 BRA `(.L_x_199) ;  /* 0x0000000000209947 */ /* 0x000fea0003800000 */
[----:B------:R-:W-:-:S07]  /*1c10*/  IADD3 R5, PT, PT, R5, 0x1, RZ ;  /* 0x0000000105057810 */ /* 0x000fce0007ffe0ff */
.L_x_200:
[----:B------:R-:W-:Y:S01]  /*1c20*/  VIADD R0, R0, 0x1 ;  /* 0x0000000100007836 */ /* 0x000fe20000000000 */
[----:B------:R-:W-:-:S04]  /*1c30*/  FSETP.GT.AND P0, PT, R3, RZ, PT ;  /* 0x000000ff0300720b */ /* 0x000fc80003f04000 */
[----:B------:R-:W-:Y:S02]  /*1c40*/  ISETP.NE.AND P1, PT, R0, RZ, PT ;  /* 0x000000ff0000720c */ /* 0x000fe40003f25270 */
[----:B------:R-:W-:Y:S02]  /*1c50*/  SEL R4, R5, R4, P0 ;  /* 0x0000000405047207 */ /* 0x000fe40000000000 */
[----:B------:R-:W-:Y:S02]  /*1c60*/  FSEL R3, R3, RZ, !P0 ;  /* 0x000000ff03037208 */ /* 0x000fe40004000000 */
[----:B------:R-:W-:-:S07]  /*1c70*/  IADD3 R5, PT, PT, R5, 0x1, RZ ;  /* 0x0000000105057810 */ /* 0x000fce0007ffe0ff */
[----:B------:R-:W-:Y:S05]  /*1c80*/  @P1 BRA `(.L_x_200) ;  /* 0xfffffffc00e41947 */ /* 0x000fea000383ffff */
.L_x_199:
[----:B------:R-:W-:Y:S05]  /*1c90*/  BSYNC.RECONVERGENT B1 ;  /* 0x0000000000017941 */ /* 0x000fea0003800200 */
.L_x_198:
[----:B------:R-:W-:Y:S05]  /*1ca0*/  BRA `(.L_x_188) ;  /* 0x0000000800007947 */ /* 0x000fea0003800000 */
.L_x_189:
[C---:B------:R-:W-:Y:S01]  /*1cb0*/  LOP3.LUT R23, R5.reuse, 0x7, RZ, 0xc0, !PT ;  /* 0x0000000705177812 */ /* 0x040fe200078ec0ff */
[----:B------:R-:W-:Y:S01]  /*1cc0*/  HFMA2 R10, -RZ, RZ, 0, 0 ;  /* 0x00000000ff0a7431 */ /* 0x000fe200000001ff */
[----:B------:R-:W-:Y:S01]  /*1cd0*/  IADD3 R4, PT, PT, R0, R7, RZ ;  /* 0x0000000700047210 */ /* 0x000fe20007ffe0ff */
[----:B------:R-:W-:Y:S01]  /*1ce0*/  IMAD.MOV.U32 R9, RZ, RZ, 0x7f7fffff ;  /* 0x7f7fffffff097424 */ /* 0x000fe200078e00ff */
[----:B-1----:R-:W-:Y:S01]  /*1cf0*/  LOP3.LUT R24, R5, 0x3, RZ, 0xc0, !PT ;  /* 0x0000000305187812 */ /* 0x002fe200078ec0ff */
[----:B------:R-:W-:Y:S01]  /*1d00*/  VIADD R6, R23, 0xffffffff ;  /* 0xffffffff17067836 */ /* 0x000fe20000000000 */
[----:B------:R-:W-:Y:S02]  /*1d10*/  SHF.L.U32 R4, R4, 0x2, RZ ;  /* 0x0000000204047819 */ /* 0x000fe400000006ff */
[C---:B------:R-:W-:Y:S02]  /*1d20*/  SHF.L.U32 R11, R5.reuse, 0x2, RZ ;  /* 0x00000002050b7819 */ /* 0x040fe400000006ff */
[----:B------:R-:W-:Y:S01]  /*1d30*/  ISETP.GE.U32.AND P0, PT, R6, 0x3, PT ;  /* 0x000000030600780c */ /* 0x000fe20003f06070 */
[----:B------:R-:W-:Y:S01]  /*1d40*/  IMAD R7, R4, R5, UR4 ;  /* 0x0000000404077e24 */ /* 0x000fe2000f8e0205 */
[----:B------:R-:W-:-:S02]  /*1d50*/  LOP3.LUT R6, R5, 0xfffffff8, RZ, 0xc0, !PT ;  /* 0xfffffff805067812 */ /* 0x000fc400078ec0ff */
[----:B------:R-:W-:Y:S02]  /*1d60*/  MOV R4, RZ ;  /* 0x000000ff00047202 */ /* 0x000fe40000000f00 */
[----:B------:R-:W-:Y:S01]  /*1d70*/  IADD3 R7, PT, PT, R7, 0x10, RZ ;  /* 0x0000001007077810 */ /* 0x000fe20007ffe0ff */
[----:B------:R-:W-:-:S07]  /*1d80*/  IMAD.MOV R8, RZ, RZ, -R6 ;  /* 0x000000ffff087224 */ /* 0x000fce00078e0a06 */
.L_x_210:
[----:B------:R-:W0:Y:S01]  /*1d90*/  LDC R5, c[0x0][0x39c] ;  /* 0x0000e700ff057b82 */ /* 0x000e220000000800 */
[----:B--2---:R-:W-:Y:S01]  /*1da0*/  MOV R20, RZ ;  /* 0x000000ff00147202 */ /* 0x004fe20000000f00 */
[----:B---34-:R-:W-:Y:S01]  /*1db0*/  IMAD.MOV.U32 R12, RZ, RZ, RZ ;  /* 0x000000ffff0c7224 */ /* 0x018fe200078e00ff */
[----:B0-----:R-:W-:-:S13]  /*1dc0*/  ISETP.GE.U32.AND P1, PT, R5, 0x8, PT ;  /* 0x000000080500780c */ /* 0x001fda0003f26070 */
[----:B------:R-:W-:Y:S05]  /*1dd0*/  @!P1 BRA `(.L_x_201) ;  /* 0x0000000000b49947 */ /* 0x000fea0003800000 */
[----:B------:R-:W-:Y:S02]  /*1de0*/  IMAD R14, R11, R10, UR4 ;  /* 0x000000040b0e7e24 */ /* 0x000fe4000f8e020a */
[----:B------:R-:W-:Y:S01]  /*1df0*/  HFMA2 R20, -RZ, RZ, 0, 0 ;  /* 0x00000000ff147431 */ /* 0x000fe200000001ff */
[----:B------:R-:W-:Y:S01]  /*1e00*/  BSSY.RECONVERGENT B1, `(.L_x_202) ;  /* 0x0000029000017945 */ /* 0x000fe20003800200 */
[----:B------:R-:W-:Y:S01]  /*1e10*/  MOV R13, R7 ;  /* 0x00000007000d7202 */ /* 0x000fe20000000f00 */
[----:B------:R-:W-:Y:S01]  /*1e20*/  IMAD.MOV.U32 R12, RZ, RZ, R8 ;  /* 0x000000ffff0c7224 */ /* 0x000fe200078e0008 */
[----:B------:R-:W-:-:S07]  /*1e30*/  IADD3 R14, PT, PT, R14, 0x10, RZ ;  /* 0x000000100e0e7810 */ /* 0x000fce0007ffe0ff */
.L_x_203:
[----:B------:R-:W-:Y:S01]  /*1e40*/  LDS R19, [R13+-0x10] ;  /* 0xfffff0000d137984 */ /* 0x000fe20000000800 */
[----:B------:R-:W-:-:S03]  /*1e50*/  IADD3 R12, PT, PT, R12, 0x8, RZ ;  /* 0x000000080c0c7810 */ /* 0x000fc60007ffe0ff */
[----:B------:R-:W0:Y:S01]  /*1e60*/  LDS R22, [R14+-0x10] ;  /* 0xfffff0000e167984 */ /* 0x000e220000000800 */
[----:B------:R-:W-:-:S03]  /*1e70*/  ISETP.NE.AND P1, PT, R12, RZ, PT ;  /* 0x000000ff0c00720c */ /* 0x000fc60003f25270 */
[----:B------:R-:W-:Y:S04]  /*1e80*/  LDS R25, [R13+-0xc] ;  /* 0xfffff4000d197984 */ /* 0x000fe80000000800 */
[----:B------:R-:W1:Y:S04]  /*1e90*/  LDS R26, [R14+-0xc] ;  /* 0xfffff4000e1a7984 */ /* 0x000e680000000800 */
[----:B------:R-:W-:Y:S04]  /*1ea0*/  LDS R18, [R13+-0x8] ;  /* 0xfffff8000d127984 */ /* 0x000fe80000000800 */
[----:B------:R-:W2:Y:S04]  /*1eb0*/  LDS R17, [R14+-0x8] ;  /* 0xfffff8000e117984 */ /* 0x000ea80000000800 */
[----:B------:R-:W-:Y:S04]  /*1ec0*/  LDS R15, [R13+-0x4] ;  /* 0xfffffc000d0f7984 */ /* 0x000fe80000000800 */
[----:B------:R-:W3:Y:S01]  /*1ed0*/  LDS R16, [R14+-0x4] ;  /* 0xfffffc000e107984 */ /* 0x000ee20000000800 */
[----:B0-----:R-:W-:-:S04]  /*1ee0*/  FADD R19, R19, -R22 ;  /* 0x8000001613137221 */ /* 0x001fc80000000000 */
[----:B------:R-:W-:Y:S02]  /*1ef0*/  FFMA R21, R19, R19, R20 ;  /* 0x0000001313157223 */ /* 0x000fe40000000014 */
[----:B------:R-:W-:Y:S01]  /*1f00*/  LDS R19, [R13] ;  /* 0x000000000d137984 */ /* 0x000fe20000000800 */
[----:B-1----:R-:W-:-:S03]  /*1f10*/  FADD R26, R25, -R26 ;  /* 0x8000001a191a7221 */ /* 0x002fc60000000000 */
[----:B------:R-:W0:Y:S01]  /*1f20*/  LDS R20, [R14] ;  /* 0x000000000e147984 */ /* 0x000e220000000800 */
[----:B------:R-:W-:Y:S01]  /*1f30*/  FFMA R21, R26, R26, R21 ;  /* 0x0000001a1a157223 */ /* 0x000fe20000000015 */
[----:B--2---:R-:W-:Y:S02]  /*1f40*/  FADD R22, R18, -R17 ;  /* 0x8000001112167221 */ /* 0x004fe40000000000 */
[----:B------:R-:W-:Y:S02]  /*1f50*/  LDS R18, [R13+0x4] ;  /* 0x000004000d127984 */ /* 0x000fe40000000800 */
[----:B------:R-:W-:Y:S02]  /*1f60*/  FFMA R25, R22, R22, R21 ;  /* 0x0000001616197223 */ /* 0x000fe40000000015 */
[----:B------:R-:W1:Y:S01]  /*1f70*/  LDS R17, [R14+0x4] ;  /* 0x000004000e117984 */ /* 0x000e620000000800 */
[----:B---3--:R-:W-:-:S03]  /*1f80*/  FADD R26, R15, -R16 ;  /* 0x800000100f1a7221 */ /* 0x008fc60000000000 */
[----:B------:R-:W-:Y:S01]  /*1f90*/  LDS R22, [R13+0x8] ;  /* 0x000008000d167984 */ /* 0x000fe20000000800 */
[----:B------:R-:W-:-:S03]  /*1fa0*/  FFMA R25, R26, R26, R25 ;  /* 0x0000001a1a197223 */ /* 0x000fc60000000019 */
[----:B------:R-:W2:Y:S04]  /*1fb0*/  LDS R15, [R14+0x8] ;  /* 0x000008000e0f7984 */ /* 0x000ea80000000800 */
[----:B------:R3:W-:Y:S04]  /*1fc0*/  LDS R21, [R13+0xc] ;  /* 0x00000c000d157984 */ /* 0x0007e80000000800 */
[----:B------:R4:W5:Y:S01]  /*1fd0*/  LDS R16, [R14+0xc] ;  /* 0x00000c000e107984 */ /* 0x0009620000000800 */
[----:B---3--:R-:W-:Y:S01]  /*1fe0*/  VIADD R13, R13, 0x20 ;  /* 0x000000200d0d7836 */ /* 0x008fe20000000000 */
[----:B----4-:R-:W-:Y:S01]  /*1ff0*/  IADD3 R14, PT, PT, R14, 0x20, RZ ;  /* 0x000000200e0e7810 */ /* 0x010fe20007ffe0ff */
[----:B0-----:R-:W-:-:S04]  /*2000*/  FADD R20, R19, -R20 ;  /* 0x8000001413147221 */ /* 0x001fc80000000000 */
[----:B------:R-:W-:Y:S01]  /*2010*/  FFMA R25, R20, R20, R25 ;  /* 0x0000001414197223 */ /* 0x000fe20000000019 */
[----:B-1----:R-:W-:-:S04]  /*2020*/  FADD R18, R18, -R17 ;  /* 0x8000001112127221 */ /* 0x002fc80000000000 */
[----:B------:R-:W-:Y:S01]  /*2030*/  FFMA R25, R18, R18, R25 ;  /* 0x0000001212197223 */ /* 0x000fe20000000019 */
[----:B--2---:R-:W-:-:S04]  /*2040*/  FADD R22, R22, -R15 ;  /* 0x8000000f16167221 */ /* 0x004fc80000000000 */
[----:B------:R-:W-:Y:S01]  /*2050*/  FFMA R25, R22, R22, R25 ;  /* 0x0000001616197223 */ /* 0x000fe20000000019 */
[----:B-----5:R-:W-:-:S04]  /*2060*/  FADD R16, R21, -R16 ;  /* 0x8000001015107221 */ /* 0x020fc80000000000 */
[----:B------:R-:W-:Y:S01]  /*2070*/  FFMA R20, R16, R16, R25 ;  /* 0x0000001010147223 */ /* 0x000fe20000000019 */
[----:B------:R-:W-:Y:S06]  /*2080*/  @P1 BRA `(.L_x_203) ;  /* 0xfffffffc006c1947 */ /* 0x000fec000383ffff */
[----:B------:R-:W-:Y:S05]  /*2090*/  BSYNC.RECONVERGENT B1 ;  /* 0x0000000000017941 */ /* 0x000fea0003800200 */
.L_x_202:
[----:B------:R-:W-:-:S07]  /*20a0*/  MOV R12, R6 ;  /* 0x00000006000c7202 */ /* 0x000fce0000000f00 */
.L_x_201:
[----:B------:R-:W-:Y:S01]  /*20b0*/  ISETP.NE.AND P1, PT, R23, RZ, PT ;  /* 0x000000ff1700720c */ /* 0x000fe20003f25270 */
[----:B------:R-:W-:-:S12]  /*20c0*/  BSSY.RECONVERGENT B1, `(.L_x_204) ;  /* 0x0000037000017945 */ /* 0x000fd80003800200 */
[----:B------:R-:W-:Y:S05]  /*20d0*/  @!P1 BRA `(.L_x_205) ;  /* 0x0000000000d49947 */ /* 0x000fea0003800000 */
[----:B------:R-:W-:Y:S01]  /*20e0*/  BSSY.RECONVERGENT B2, `(.L_x_206) ;  /* 0x0000018000027945 */ /* 0x000fe20003800200 */
[----:B------:R-:W-:-:S03]  /*20f0*/  ISETP.NE.AND P1, PT, R24, RZ, PT ;  /* 0x000000ff1800720c */ /* 0x000fc60003f25270 */
[----:B------:R-:W-:Y:S10]  /*2100*/  @!P0 BRA `(.L_x_207) ;  /* 0x0000000000548947 */ /* 0x000ff40003800000 */
[-CC-:B------:R-:W-:Y:S02]  /*2110*/  IMAD R13, R10, R5.reuse, R12.reuse ;  /* 0x000000050a0d7224 */ /* 0x180fe400078e020c */
[----:B------:R-:W-:Y:S01]  /*2120*/  IMAD R14, R0, R5, R12 ;  /* 0x00000005000e7224 */ /* 0x000fe200078e020c */
[----:B------:R-:W-:Y:S02]  /*2130*/  IADD3 R12, PT, PT, R12, 0x4, RZ ;  /* 0x000000040c0c7810 */ /* 0x000fe40007ffe0ff */
[----:B------:R-:W-:Y:S01]  /*2140*/  LEA R15, R13, UR4, 0x2 ;  /* 0x000000040d0f7c11 */ /* 0x000fe2000f8e10ff */
[----:B------:R-:W-:-:S04]  /*2150*/  IMAD R14, R14, 0x4, R3 ;  /* 0x000000040e0e7824 */ /* 0x000fc800078e0203 */
[----:B------:R-:W-:Y:S04]  /*2160*/  LDS R16, [R15] ;  /* 0x000000000f107984 */ /* 0x000fe80000000800 */
[----:B------:R-:W0:Y:S04]  /*2170*/  LDS R13, [R14] ;  /* 0x000000000e0d7984 */ /* 0x000e280000000800 */
[----:B------:R-:W-:Y:S04]  /*2180*/  LDS R17, [R14+0x4] ;  /* 0x000004000e117984 */ /* 0x000fe80000000800 */
[----:B------:R-:W1:Y:S04]  /*2190*/  LDS R18, [R15+0x4] ;  /* 0x000004000f127984 */ /* 0x000e680000000800 */
[----:B------:R-:W-:Y:S04]  /*21a0*/  LDS R19, [R14+0x8] ;  /* 0x000008000e137984 */ /* 0x000fe80000000800 */
[----:B------:R-:W2:Y:S04]  /*21b0*/  LDS R22, [R15+0x8] ;  /* 0x000008000f167984 */ /* 0x000ea80000000800 */
[----:B------:R-:W-:Y:S04]  /*21c0*/  LDS R21, [R14+0xc] ;  /* 0x00000c000e157984 */ /* 0x000fe80000000800 */
[----:B------:R-:W3:Y:S01]  /*21d0*/  LDS R26, [R15+0xc] ;  /* 0x00000c000f1a7984 */ /* 0x000ee20000000800 */
[----:B0-----:R-:W-:-:S04]  /*21e0*/  FADD R13, R13, -R16 ;  /* 0x800000100d0d7221 */ /* 0x001fc80000000000 */
[----:B------:R-:W-:Y:S01]  /*21f0*/  FFMA R13, R13, R13, R20 ;  /* 0x0000000d0d0d7223 */ /* 0x000fe20000000014 */
[----:B-1----:R-:W-:-:S04]  /*2200*/  FADD R18, R17, -R18 ;  /* 0x8000001211127221 */ /* 0x002fc80000000000 */
[----:B------:R-:W-:Y:S01]  /*2210*/  FFMA R13, R18, R18, R13 ;  /* 0x00000012120d7223 */ /* 0x000fe2000000000d */
[----:B--2---:R-:W-:-:S04]  /*2220*/  FADD R22, R19, -R22 ;  /* 0x8000001613167221 */ /* 0x004fc80000000000 */
[----:B------:R-:W-:Y:S01]  /*2230*/  FFMA R13, R22, R22, R13 ;  /* 0x00000016160d7223 */ /* 0x000fe2000000000d */
[----:B---3--:R-:W-:-:S04]  /*2240*/  FADD R26, R21, -R26 ;  /* 0x8000001a151a7221 */ /* 0x008fc80000000000 */
[----:B------:R-:W-:-:S07]  /*2250*/  FFMA R20, R26, R26, R13 ;  /* 0x0000001a1a147223 */ /* 0x000fce000000000d */
.L_x_207:
[----:B------:R-:W-:Y:S05]  /*2260*/  BSYNC.RECONVERGENT B2 ;  /* 0x0000000000027941 */ /* 0x000fea0003800200 */
.L_x_206:
[----:B------:R-:W-:Y:S05]  /*2270*/  @!P1 BRA `(.L_x_205) ;  /* 0x00000000006c9947 */ /* 0x000fea0003800000 */
[----:B------:R-:W-:Y:S01]  /*2280*/  ISETP.NE.AND P2, PT, R24, 0x1, PT ;  /* 0x000000011800780c */ /* 0x000fe20003f45270 */
[----:B------:R-:W-:Y:S01]  /*2290*/  BSSY.RECONVERGENT B2, `(.L_x_208) ;  /* 0x0000010000027945 */ /* 0x000fe20003800200 */
[----:B------:R-:W-:-:S11]  /*22a0*/  LOP3.LUT P1, RZ, R5, 0x1, RZ, 0xc0, !PT ;  /* 0x0000000105ff7812 */ /* 0x000fd6000782c0ff */
[----:B------:R-:W-:Y:S05]  /*22b0*/  @!P2 BRA `(.L_x_209) ;  /* 0x000000000034a947 */ /* 0x000fea0003800000 */
[-CC-:B------:R-:W-:Y:S02]  /*22c0*/  IMAD R14, R0, R5.reuse, R12.reuse ;  /* 0x00000005000e7224 */ /* 0x180fe400078e020c */
[----:B------:R-:W-:Y:S02]  /*22d0*/  IMAD R13, R10, R5, R12 ;  /* 0x000000050a0d7224 */ /* 0x000fe400078e020c */
[----:B------:R-:W-:Y:S01]  /*22e0*/  VIADD R12, R12, 0x2 ;  /* 0x000000020c0c7836 */ /* 0x000fe20000000000 */
[----:B------:R-:W-:Y:S02]  /*22f0*/  LEA R14, R14, R3, 0x2 ;  /* 0x000000030e0e7211 */ /* 0x000fe400078e10ff */
[----:B------:R-:W-:-:S03]  /*2300*/  LEA R15, R13, UR4, 0x2 ;  /* 0x000000040d0f7c11 */ /* 0x000fc6000f8e10ff */
[----:B------:R-:W-:Y:S04]  /*2310*/  LDS R13, [R14] ;  /* 0x000000000e0d7984 */ /* 0x000fe80000000800 */
[----:B------:R-:W0:Y:S04]  /*2320*/  LDS R16, [R15] ;  /* 0x000000000f107984 */ /* 0x000e280000000800 */
[----:B------:R-:W-:Y:S04]  /*2330*/  LDS R17, [R14+0x4] ;  /* 0x000004000e117984 */ /* 0x000fe80000000800 */
[----:B------:R-:W1:Y:S01]  /*2340*/  LDS R18, [R15+0x4] ;  /* 0x000004000f127984 */ /* 0x000e620000000800 */
[----:B0-----:R-:W-:-:S04]  /*2350*/  FADD R13, R13, -R16 ;  /* 0x800000100d0d7221 */ /* 0x001fc80000000000 */
[----:B------:R-:W-:Y:S01]  /*2360*/  FFMA R20, R13, R13, R20 ;  /* 0x0000000d0d147223 */ /* 0x000fe20000000014 */
[----:B-1----:R-:W-:-:S04]  /*2370*/  FADD R17, R17, -R18 ;  /* 0x8000001211117221 */ /* 0x002fc80000000000 */
[----:B------:R-:W-:-:S07]  /*2380*/  FFMA R20, R17, R17, R20 ;  /* 0x0000001111147223 */ /* 0x000fce0000000014 */
.L_x_209:
[----:B------:R-:W-:Y:S05]  /*2390*/  BSYNC.RECONVERGENT B2 ;  /* 0x0000000000027941 */ /* 0x000fea0003800200 */
.L_x_208:
[----:B------:R-:W-:Y:S05]  /*23a0*/  @!P1 BRA `(.L_x_205) ;  /* 0x0000000000209947 */ /* 0x000fea0003800000 */
[-CC-:B------:R-:W-:Y:S02]  /*23b0*/  IMAD R14, R0, R5.reuse, R12.reuse ;  /* 0x00000005000e7224 */ /* 0x180fe400078e020c */
[----:B------:R-:W-:-:S03]  /*23c0*/  IMAD R5, R10, R5, R12 ;  /* 0x000000050a057224 */ /* 0x000fc600078e020c */
[----:B------:R-:W-:Y:S02]  /*23d0*/  LEA R14, R14, R3, 0x2 ;  /* 0x000000030e0e7211 */ /* 0x000fe400078e10ff */
[----:B------:R-:W-:-:S04]  /*23e0*/  LEA R5, R5, UR4, 0x2 ;  /* 0x0000000405057c11 */ /* 0x000fc8000f8e10ff */
[----:B------:R-:W-:Y:S04]  /*23f0*/  LDS R14, [R14] ;  /* 0x000000000e0e7984 */ /* 0x000fe80000000800 */
[----:B------:R-:W0:Y:S02]  /*2400*/  LDS R5, [R5] ;  /* 0x0000000005057984 */ /* 0x000e240000000800 */
[----:B0-----:R-:W-:-:S04]  /*2410*/  FADD R13, R14, -R5 ;  /* 0x800000050e0d7221 */ /* 0x001fc80000000000 */
[----:B------:R-:W-:-:S07]  /*2420*/  FFMA R20, R13, R13, R20 ;  /* 0x0000000d0d147223 */ /* 0x000fce0000000014 */
.L_x_205:
[----:B------:R-:W-:Y:S05]  /*2430*/  BSYNC.RECONVERGENT B1 ;  /* 0x0000000000017941 */ /* 0x000fea0003800200 */
.L_x_204:
[----:B------:R-:W0:Y:S01]  /*2440*/  LDCU UR5, c[0x0][0x3a0] ;  /* 0x00007400ff0577ac */ /* 0x000e220008000800 */
[----:B------:R-:W-:-:S04]  /*2450*/  FSETP.GEU.AND P1, PT, R20, R9, PT ;  /* 0x000000091400720b */ /* 0x000fc80003f2e000 */
[C---:B------:R-:W-:Y:S02]  /*2460*/  SEL R4, R10.reuse, R4, !P1 ;  /* 0x000000040a047207 */ /* 0x040fe40004800000 */
[----:B------:R-:W-:Y:S02]  /*2470*/  IADD3 R10, PT, PT, R10, 0x1, RZ ;  /* 0x000000010a0a7810 */ /* 0x000fe40007ffe0ff */
[----:B------:R-:W-:Y:S02]  /*2480*/  FSEL R9, R20, R9, !P1 ;  /* 0x0000000914097208 */ /* 0x000fe40004800000 */
[----:B0-----:R-:W-:-:S13]  /*2490*/  ISETP.NE.AND P2, PT, R10, UR5, PT ;  /* 0x000000050a007c0c */ /* 0x001fda000bf45270 */
[----:B------:R-:W-:Y:S05]  /*24a0*/  @P2 BRA `(.L_x_210) ;  /* 0xfffffff800382947 */ /* 0x000fea000383ffff */
.L_x_188:
[----:B------:R-:W-:Y:S05]  /*24b0*/  BSYNC.RECONVERGENT B0 ;  /* 0x0000000000007941 */ /* 0x000fea0003800200 */
.L_x_187:
[----:B------:R-:W0:Y:S02]  /*24c0*/  LDC.64 R6, c[0x0][0x390] ;  /* 0x0000e400ff067b82 */ /* 0x000e240000000a00 */
[----:B0-----:R-:W-:-:S05]  /*24d0*/  IMAD.WIDE.U32 R2, R2, 0x4, R6 ;  /* 0x0000000402027825 */ /* 0x001fca00078e0006 */
[----:B------:R-:W5:Y:S02]  /*24e0*/  LDG.E R5, desc[UR6][R2.64] ;  /* 0x0000000602057981 */ /* 0x000f64000c1e1900 */
[----:B-----5:R-:W-:-:S13]  /*24f0*/  ISETP.NE.AND P0, PT, R4, R5, PT ;  /* 0x000000050400720c */ /* 0x020fda0003f05270 */
[----:B------:R-:W-:Y:S05]  /*2500*/  @!P0 EXIT ;  /* 0x000000000000894d */ /* 0x000fea0003800000 */
[----:B------:R-:W-:Y:S01]  /*2510*/  STG.E desc[UR6][R2.64], R4 ;  /* 0x0000000402007986 */ /* 0x000fe2000c101906 */
[----:B------:R-:W-:Y:S05]  /*2520*/  EXIT ;  /* 0x000000000000794d */ /* 0x000fea0003800000 */
.L_x_211:
        /* <DEDUP_REMOVED lines=13> */
.L_x_217:


//--------------------- .nv.shared._Z6dividePfPjjj --------------------------
	.section	.nv.shared._Z6dividePfPjjj,"aw",@nobits
	.sectionflags	@""
	.align	16
	.zero		1024


//--------------------- .nv.shared.reserved.0     --------------------------
	.section	.nv.shared.reserved.0,"aw",@nobits
	.weak		__nv_reservedSMEM_offset_0_alias
	.size		__nv_reservedSMEM_offset_0_alias, 0, 64
	.other		__nv_reservedSMEM_offset_0_alias,@"STO_CUDA_RESERVED_SHARED STV_DEFAULT"
__nv_reservedSMEM_offset_0_alias:
	.zero		0
	.zero		64


//--------------------- .nv.shared._Z11set_to_zeroPjj --------------------------
	.section	.nv.shared._Z11set_to_zeroPjj,"aw",@nobits
	.sectionflags	@""
	.align	16
	.zero		1024


//--------------------- .nv.shared._Z11set_to_zeroPfj --------------------------
	.section	.nv.shared._Z11set_to_zeroPfj,"aw",@nobits
	.sectionflags	@""
	.align	16
	.zero		1024


//--------------------- .nv.shared._Z16update_centroidsPfPjS_S0_6Params --------------------------
	.section	.nv.shared._Z16update_centroidsPfPjS_S0_6Params,"aw",@nobits
	.sectionflags	@""
	.align	16
	.zero		1024


//--------------------- .nv.shared._Z13assign_pointsPfS_Pj6Params --------------------------
	.section	.nv.shared._Z13assign_pointsPfS_Pj6Params,"aw",@nobits
	.sectionflags	@""
	.align	16
	.zero		1024


//--------------------- .nv.constant0._Z6dividePfPjjj --------------------------
	.section	.nv.constant0._Z6dividePfPjjj,"a",@progbits
	.sectionflags	@""
	.align	4
.nv.constant0._Z6dividePfPjjj:
	.zero		920


//--------------------- .nv.constant0._Z11set_to_zeroPjj --------------------------
	.section	.nv.constant0._Z11set_to_zeroPjj,"a",@progbits
	.sectionflags	@""
	.align	4
.nv.constant0._Z11set_to_zeroPjj:
	.zero		908


//--------------------- .nv.constant0._Z11set_to_zeroPfj --------------------------
	.section	.nv.constant0._Z11set_to_zeroPfj,"a",@progbits
	.sectionflags	@""
	.align	4
.nv.constant0._Z11set_to_zeroPfj:
	.zero		908


//--------------------- .nv.constant0._Z16update_centroidsPfPjS_S0_6Params --------------------------
	.section	.nv.constant0._Z16update_centroidsPfPjS_S0_6Params,"a",@progbits
	.sectionflags	@""
	.align	4
.nv.constant0._Z16update_centroidsPfPjS_S0_6Params:
	.zero		940


//--------------------- .nv.constant0._Z13assign_pointsPfS_Pj6Params --------------------------
	.section	.nv.constant0._Z13assign_pointsPfS_Pj6Params,"a",@progbits
	.sectionflags	@""
	.align	4
.nv.constant0._Z13assign_pointsPfS_Pj6Params:
	.zero		932


//--------------------- SYMBOLS --------------------------

	.type		.nv.reservedSmem.offset0,@object
	.size		.nv.reservedSmem.offset0,0x4
	.type		.nv.reservedSmem.cap,@object
	.size		.nv.reservedSmem.cap,0x4
